// auto-generated by cutlass_sweep.conv — config: {"arch": "sm_90", "cluster_m": 1, "cluster_n": 1, "conv_kind": "dgrad", "dtype": "fp16", "ndim": 2, "tile_k": 32, "tile_m": 64, "tile_n": 64}
#include "cutlass/cutlass.h"
#include "cute/tensor.hpp"
#include "cutlass/kernel_hardware_info.hpp"
#include "cutlass/conv/convolution.h"
#include "cutlass/conv/dispatch_policy.hpp"
#include "cutlass/conv/collective/collective_builder.hpp"
#include "cutlass/conv/kernel/conv_universal.hpp"
#include "cutlass/conv/device/conv_universal_adapter.hpp"
#include "cutlass/epilogue/collective/collective_builder.hpp"

using namespace cute;
using Elem = cutlass::half_t;
using Acc  = float;
using LayoutAB = cutlass::layout::TensorNHWC;
using LayoutC  = cutlass::layout::TensorNHWC;
constexpr auto ConvOp = cutlass::conv::Operator::kDgrad;
using TileShape    = Shape<_64, _64, Shape<_32>>;
using ClusterShape = Shape<_1, _1, _1>;

using CollectiveEpilogue = typename cutlass::epilogue::collective::CollectiveBuilder<
    cutlass::arch::Sm90, cutlass::arch::OpClassTensorOp,
    TileShape, ClusterShape,
    cutlass::epilogue::collective::EpilogueTileAuto,
    Acc, Acc,
    Elem, LayoutC, 128 / cutlass::sizeof_bits<Elem>::value,
    Elem, LayoutC, 128 / cutlass::sizeof_bits<Elem>::value,
    cutlass::epilogue::collective::EpilogueScheduleAuto
  >::CollectiveOp;

using CollectiveMainloop = typename cutlass::conv::collective::CollectiveBuilder<
    cutlass::arch::Sm90, cutlass::arch::OpClassTensorOp, ConvOp,
    Elem, LayoutAB, 128 / cutlass::sizeof_bits<Elem>::value,
    Elem, LayoutAB, 128 / cutlass::sizeof_bits<Elem>::value,
    Acc,
    TileShape, ClusterShape,
    cutlass::conv::collective::StageCountAutoCarveout<
        static_cast<int>(sizeof(typename CollectiveEpilogue::SharedStorage))>,
    cutlass::conv::collective::KernelScheduleAuto
  >::CollectiveOp;

using ProblemShape = cutlass::conv::ConvProblemShape<
    ConvOp, CollectiveMainloop::DispatchPolicy::NumSpatialDimensions>;
using ConvKernel = cutlass::conv::kernel::ConvUniversal<
    ProblemShape, CollectiveMainloop, CollectiveEpilogue>;
using Conv = cutlass::conv::device::ConvUniversalAdapter<ConvKernel>;

auto* _anchor = &cutlass::device_kernel<ConvKernel>;


// ===== COMPILED SASS (sm_90a) =====

	.target	sm_90a

	.elftype	@"ET_EXEC"


//--------------------- .note.nv.tkinfo           --------------------------
	.section	.note.nv.tkinfo,"",@"SHT_NOTE"
	.sectionflags	@"SHF_NOTE_NV_TKINFO"
	.tkinfo
        /*0018*/ 	.word	0x00000002
        /*0030*/ 	.string	""
        /*0030*/ 	.string	"ptxas"
        /*0030*/ 	.string	"Cuda compilation tools, release 13.0, V13.0.88"
        /*0030*/ 	.string	"Build cuda_13.0.r13.0/compiler.36424714_0"
        /*0030*/ 	.string	"-arch sm_90a -m 64 "



//--------------------- .note.nv.cuinfo           --------------------------
	.section	.note.nv.cuinfo,"",@"SHT_NOTE"
	.sectionflags	@"SHF_NOTE_NV_CUINFO"
        /*0018*/ 	.short	0x0002
        /*001a*/ 	.short	0x005a
        /*001c*/ 	.short	0x0082
	.zero		2


//--------------------- .nv.info                  --------------------------
	.section	.nv.info,"",@"SHT_CUDA_INFO"
	.align	4


	//----- nvinfo : EIATTR_REGCOUNT
	.align		4
        /*0000*/ 	.byte	0x04, 0x2f
        /*0002*/ 	.short	(.L_12 - .L_11)
	.align		4
.L_11:
        /*0004*/ 	.word	index@(_ZN7cutlass13device_kernelINS_4conv6kernel13ConvUniversalINS1_16ConvProblemShapeILNS1_8OperatorE1ELi2EEENS1_10collective14CollectiveConvINS1_46MainloopSm90TmaGmmaWarpSpecializedImplicitGemmILS5_1ELi28ELi2EN4cute5tupleIJNSA_1CILi1EEESD_SD_EEENS1_36KernelImplicitTmaWarpSpecializedSm90ELi1EEENSB_IJNSC_ILi64EEESH_NSB_IJNSC_ILi32EEEEEEEEENS_6half_tESL_NSA_8TiledMMAINSA_8MMA_AtomIJNSA_4SM904GMMA25MMA_64x64x16_F32F16F16_SSILNSP_5MajorE0ELSR_1ELNSP_7ScaleInE1ELSS_1EEEEEENSA_6LayoutISE_NSB_IJNSC_ILi0EEESW_SW_EEEEENSB_IJNSA_10UnderscoreESZ_SZ_EEEEENS7_6detail26Sm90ImplicitGemmTileTraitsINSA_20SM90_TMA_LOAD_IM2COLENSA_14ComposedLayoutINSA_7SwizzleILi2ELi4ELi3EEENSA_18smem_ptr_flag_bitsILi16EEENSV_INSB_IJNSB_IJNSC_ILi8EEES1A_EEENSB_IJSI_SD_EEENSB_IJSD_NSC_ILi28EEEEEEEEENSB_IJNSB_IJSI_NSC_ILi256EEEEEENSB_IJSD_SW_EEENSB_IJSW_NSC_ILi2048EEEEEEEEEEEEEvEENS13_INSA_13SM90_TMA_LOADENS15_INS16_ILi3ELi4ELi3EEES19_NSV_INSB_IJNSB_IJSH_SD_EEENSB_IJS1A_NSC_ILi4EEEEEES1E_EEENSB_IJS1I_NSB_IJSH_NSC_ILi512EEEEEES1K_EEEEEEEvEEEENS_8epilogue10collective6detail29Sm90TmaWarpSpecializedAdapterINS23_15DefaultEpilogueISL_NSB_IJNSB_IJlllEEESD_SW_EEES28_NS22_6thread17LinearCombinationISL_Li1EffLNS29_9ScaleType4KindE0ELNS_15FloatRoundStyleE2ESL_EENS_4gemm15EpilogueDefaultEEEEEvvEEEEvNT_6ParamsE)
        /*0008*/ 	.word	0x0000003a


	//----- nvinfo : EIATTR_FRAME_SIZE
	.align		4
.L_12:
        /*000c*/ 	.byte	0x04, 0x11
        /*000e*/ 	.short	(.L_14 - .L_13)
	.align		4
.L_13:
        /*0010*/ 	.word	index@(_ZN7cutlass13device_kernelINS_4conv6kernel13ConvUniversalINS1_16ConvProblemShapeILNS1_8OperatorE1ELi2EEENS1_10collective14CollectiveConvINS1_46MainloopSm90TmaGmmaWarpSpecializedImplicitGemmILS5_1ELi28ELi2EN4cute5tupleIJNSA_1CILi1EEESD_SD_EEENS1_36KernelImplicitTmaWarpSpecializedSm90ELi1EEENSB_IJNSC_ILi64EEESH_NSB_IJNSC_ILi32EEEEEEEEENS_6half_tESL_NSA_8TiledMMAINSA_8MMA_AtomIJNSA_4SM904GMMA25MMA_64x64x16_F32F16F16_SSILNSP_5MajorE0ELSR_1ELNSP_7ScaleInE1ELSS_1EEEEEENSA_6LayoutISE_NSB_IJNSC_ILi0EEESW_SW_EEEEENSB_IJNSA_10UnderscoreESZ_SZ_EEEEENS7_6detail26Sm90ImplicitGemmTileTraitsINSA_20SM90_TMA_LOAD_IM2COLENSA_14ComposedLayoutINSA_7SwizzleILi2ELi4ELi3EEENSA_18smem_ptr_flag_bitsILi16EEENSV_INSB_IJNSB_IJNSC_ILi8EEES1A_EEENSB_IJSI_SD_EEENSB_IJSD_NSC_ILi28EEEEEEEEENSB_IJNSB_IJSI_NSC_ILi256EEEEEENSB_IJSD_SW_EEENSB_IJSW_NSC_ILi2048EEEEEEEEEEEEEvEENS13_INSA_13SM90_TMA_LOADENS15_INS16_ILi3ELi4ELi3EEES19_NSV_INSB_IJNSB_IJSH_SD_EEENSB_IJS1A_NSC_ILi4EEEEEES1E_EEENSB_IJS1I_NSB_IJSH_NSC_ILi512EEEEEES1K_EEEEEEEvEEEENS_8epilogue10collective6detail29Sm90TmaWarpSpecializedAdapterINS23_15DefaultEpilogueISL_NSB_IJNSB_IJlllEEESD_SW_EEES28_NS22_6thread17LinearCombinationISL_Li1EffLNS29_9ScaleType4KindE0ELNS_15FloatRoundStyleE2ESL_EENS_4gemm15EpilogueDefaultEEEEEvvEEEEvNT_6ParamsE)
        /*0014*/ 	.word	0x00000000


	//----- nvinfo : EIATTR_MIN_STACK_SIZE
	.align		4
.L_14:
        /*0018*/ 	.byte	0x04, 0x12
        /*001a*/ 	.short	(.L_16 - .L_15)
	.align		4
.L_15:
        /*001c*/ 	.word	index@(_ZN7cutlass13device_kernelINS_4conv6kernel13ConvUniversalINS1_16ConvProblemShapeILNS1_8OperatorE1ELi2EEENS1_10collective14CollectiveConvINS1_46MainloopSm90TmaGmmaWarpSpecializedImplicitGemmILS5_1ELi28ELi2EN4cute5tupleIJNSA_1CILi1EEESD_SD_EEENS1_36KernelImplicitTmaWarpSpecializedSm90ELi1EEENSB_IJNSC_ILi64EEESH_NSB_IJNSC_ILi32EEEEEEEEENS_6half_tESL_NSA_8TiledMMAINSA_8MMA_AtomIJNSA_4SM904GMMA25MMA_64x64x16_F32F16F16_SSILNSP_5MajorE0ELSR_1ELNSP_7ScaleInE1ELSS_1EEEEEENSA_6LayoutISE_NSB_IJNSC_ILi0EEESW_SW_EEEEENSB_IJNSA_10UnderscoreESZ_SZ_EEEEENS7_6detail26Sm90ImplicitGemmTileTraitsINSA_20SM90_TMA_LOAD_IM2COLENSA_14ComposedLayoutINSA_7SwizzleILi2ELi4ELi3EEENSA_18smem_ptr_flag_bitsILi16EEENSV_INSB_IJNSB_IJNSC_ILi8EEES1A_EEENSB_IJSI_SD_EEENSB_IJSD_NSC_ILi28EEEEEEEEENSB_IJNSB_IJSI_NSC_ILi256EEEEEENSB_IJSD_SW_EEENSB_IJSW_NSC_ILi2048EEEEEEEEEEEEEvEENS13_INSA_13SM90_TMA_LOADENS15_INS16_ILi3ELi4ELi3EEES19_NSV_INSB_IJNSB_IJSH_SD_EEENSB_IJS1A_NSC_ILi4EEEEEES1E_EEENSB_IJS1I_NSB_IJSH_NSC_ILi512EEEEEES1K_EEEEEEEvEEEENS_8epilogue10collective6detail29Sm90TmaWarpSpecializedAdapterINS23_15DefaultEpilogueISL_NSB_IJNSB_IJlllEEESD_SW_EEES28_NS22_6thread17LinearCombinationISL_Li1EffLNS29_9ScaleType4KindE0ELNS_15FloatRoundStyleE2ESL_EENS_4gemm15EpilogueDefaultEEEEEvvEEEEvNT_6ParamsE)
        /*0020*/ 	.word	0x00000000
.L_16:


//--------------------- .nv.compat                --------------------------
	.section	.nv.compat,"",@"SHT_CUDA_COMPAT_INFO"
	.align	4
        /*0000*/ 	.byte	0x02, 0x09, 0x01, 0x00, 0x02, 0x02, 0x04, 0x00, 0x02, 0x05, 0x05, 0x00, 0x03, 0x07, 0x01, 0x01
        /*0010*/ 	.byte	0x02, 0x03, 0x01, 0x00, 0x02, 0x06, 0x01, 0x00, 0x04, 0x0b, 0x08, 0x00, 0x00, 0x00, 0x00, 0x00
        /*0020*/ 	.byte	0x00, 0x00, 0x00, 0x00


//--------------------- .nv.info._ZN7cutlass13device_kernelINS_4conv6kernel13ConvUniversalINS1_16ConvProblemShapeILNS1_8OperatorE1ELi2EEENS1_10collective14CollectiveConvINS1_46MainloopSm90TmaGmmaWarpSpecializedImplicitGemmILS5_1ELi28ELi2EN4cute5tupleIJNSA_1CILi1EEESD_SD_EEENS1_36KernelImplicitTmaWarpSpecializedSm90ELi1EEENSB_IJNSC_ILi64EEESH_NSB_IJNSC_ILi32EEEEEEEEENS_6half_tESL_NSA_8TiledMMAINSA_8MMA_AtomIJNSA_4SM904GMMA25MMA_64x64x16_F32F16F16_SSILNSP_5MajorE0ELSR_1ELNSP_7ScaleInE1ELSS_1EEEEEENSA_6LayoutISE_NSB_IJNSC_ILi0EEESW_SW_EEEEENSB_IJNSA_10UnderscoreESZ_SZ_EEEEENS7_6detail26Sm90ImplicitGemmTileTraitsINSA_20SM90_TMA_LOAD_IM2COLENSA_14ComposedLayoutINSA_7SwizzleILi2ELi4ELi3EEENSA_18smem_ptr_flag_bitsILi16EEENSV_INSB_IJNSB_IJNSC_ILi8EEES1A_EEENSB_IJSI_SD_EEENSB_IJSD_NSC_ILi28EEEEEEEEENSB_IJNSB_IJSI_NSC_ILi256EEEEEENSB_IJSD_SW_EEENSB_IJSW_NSC_ILi2048EEEEEEEEEEEEEvEENS13_INSA_13SM90_TMA_LOADENS15_INS16_ILi3ELi4ELi3EEES19_NSV_INSB_IJNSB_IJSH_SD_EEENSB_IJS1A_NSC_ILi4EEEEEES1E_EEENSB_IJS1I_NSB_IJSH_NSC_ILi512EEEEEES1K_EEEEEEEvEEEENS_8epilogue10collective6detail29Sm90TmaWarpSpecializedAdapterINS23_15DefaultEpilogueISL_NSB_IJNSB_IJlllEEESD_SW_EEES28_NS22_6thread17LinearCombinationISL_Li1EffLNS29_9ScaleType4KindE0ELNS_15FloatRoundStyleE2ESL_EENS_4gemm15EpilogueDefaultEEEEEvvEEEEvNT_6ParamsE --------------------------
	.section	.nv.info._ZN7cutlass13device_kernelINS_4conv6kernel13ConvUniversalINS1_16ConvProblemShapeILNS1_8OperatorE1ELi2EEENS1_10collective14CollectiveConvINS1_46MainloopSm90TmaGmmaWarpSpecializedImplicitGemmILS5_1ELi28ELi2EN4cute5tupleIJNSA_1CILi1EEESD_SD_EEENS1_36KernelImplicitTmaWarpSpecializedSm90ELi1EEENSB_IJNSC_ILi64EEESH_NSB_IJNSC_ILi32EEEEEEEEENS_6half_tESL_NSA_8TiledMMAINSA_8MMA_AtomIJNSA_4SM904GMMA25MMA_64x64x16_F32F16F16_SSILNSP_5MajorE0ELSR_1ELNSP_7ScaleInE1ELSS_1EEEEEENSA_6LayoutISE_NSB_IJNSC_ILi0EEESW_SW_EEEEENSB_IJNSA_10UnderscoreESZ_SZ_EEEEENS7_6detail26Sm90ImplicitGemmTileTraitsINSA_20SM90_TMA_LOAD_IM2COLENSA_14ComposedLayoutINSA_7SwizzleILi2ELi4ELi3EEENSA_18smem_ptr_flag_bitsILi16EEENSV_INSB_IJNSB_IJNSC_ILi8EEES1A_EEENSB_IJSI_SD_EEENSB_IJSD_NSC_ILi28EEEEEEEEENSB_IJNSB_IJSI_NSC_ILi256EEEEEENSB_IJSD_SW_EEENSB_IJSW_NSC_ILi2048EEEEEEEEEEEEEvEENS13_INSA_13SM90_TMA_LOADENS15_INS16_ILi3ELi4ELi3EEES19_NSV_INSB_IJNSB_IJSH_SD_EEENSB_IJS1A_NSC_ILi4EEEEEES1E_EEENSB_IJS1I_NSB_IJSH_NSC_ILi512EEEEEES1K_EEEEEEEvEEEENS_8epilogue10collective6detail29Sm90TmaWarpSpecializedAdapterINS23_15DefaultEpilogueISL_NSB_IJNSB_IJlllEEESD_SW_EEES28_NS22_6thread17LinearCombinationISL_Li1EffLNS29_9ScaleType4KindE0ELNS_15FloatRoundStyleE2ESL_EENS_4gemm15EpilogueDefaultEEEEEvvEEEEvNT_6ParamsE,"",@"SHT_CUDA_INFO"
	.sectionflags	@""
	.align	4


	//----- nvinfo : EIATTR_CUDA_API_VERSION
	.align		4
        /*0000*/ 	.byte	0x04, 0x37
        /*0002*/ 	.short	(.L_18 - .L_17)
.L_17:
        /*0004*/ 	.word	0x00000082


	//----- nvinfo : EIATTR_KPARAM_INFO
	.align		4
.L_18:
        /*0008*/ 	.byte	0x04, 0x17
        /*000a*/ 	.short	(.L_20 - .L_19)
.L_19:
        /*000c*/ 	.word	0x00000000
        /*0010*/ 	.short	0x0000
        /*0012*/ 	.short	0x0070
        /*0014*/ 	.byte	0x00, 0xf0, 0x01, 0x0e


	//----- nvinfo : EIATTR_SPARSE_MMA_MASK
	.align		4
.L_20:
        /*0018*/ 	.byte	0x03, 0x50
        /*001a*/ 	.short	0x0000


	//----- nvinfo : EIATTR_MAXREG_COUNT
	.align		4
        /*001c*/ 	.byte	0x03, 0x1b
        /*001e*/ 	.short	0x00ff


	//----- nvinfo : EIATTR_NUM_BARRIERS
	.align		4
        /*0020*/ 	.byte	0x02, 0x4c
        /*0022*/ 	.byte	0x01
	.zero		1


	//----- nvinfo : EIATTR_MERCURY_ISA_VERSION
	.align		4
        /*0024*/ 	.byte	0x03, 0x5f
        /*0026*/ 	.short	0x0101


	//----- nvinfo : EIATTR_COOP_GROUP_MASK_REGIDS
	.align		4
        /*0028*/ 	.byte	0x04, 0x29
        /*002a*/ 	.short	(.L_22 - .L_21)


	//   ....[0]....
.L_21:
        /*002c*/ 	.word	0xffffffff


	//   ....[1]....
        /*0030*/ 	.word	0xffffffff


	//   ....[2]....
        /*0034*/ 	.word	0xffffffff


	//----- nvinfo : EIATTR_COOP_GROUP_INSTR_OFFSETS
	.align		4
.L_22:
        /*0038*/ 	.byte	0x04, 0x28
        /*003a*/ 	.short	(.L_24 - .L_23)


	//   ....[0]....
.L_23:
        /*003c*/ 	.word	0x00000060


	//   ....[1]....
        /*0040*/ 	.word	0x00000070


	//   ....[2]....
        /*0044*/ 	.word	0x00000130


	//----- nvinfo : EIATTR_MBARRIER_INSTR_OFFSETS
	.align		4
.L_24:
        /*0048*/ 	.byte	0x04, 0x39
        /*004a*/ 	.short	(.L_26 - .L_25)


	//   ....[0]....
.L_25:
        /*004c*/ 	.word	0x00000270
        /*0050*/ 	.word	0x000000ff
        /*0054*/ 	.word	0x00038000
        /*0058*/ 	.short	0x0100
        /*005a*/ 	.byte	0x08
	.zero		1


	//   ....[1]....
        /*005c*/ 	.word	0x00000280
        /*0060*/ 	.word	0x000000ff
        /*0064*/ 	.word	0x000380e0
        /*0068*/ 	.short	0x0100
        /*006a*/ 	.byte	0x08
	.zero		1


	//   ....[2]....
        /*006c*/ 	.word	0x00000290
        /*0070*/ 	.word	0x000000ff
        /*0074*/ 	.word	0x00038008
        /*0078*/ 	.short	0x0100
        /*007a*/ 	.byte	0x08
	.zero		1


	//   ....[3]....
        /*007c*/ 	.word	0x000002a0
        /*0080*/ 	.word	0x000000ff
        /*0084*/ 	.word	0x000380e8
        /*0088*/ 	.short	0x0100
        /*008a*/ 	.byte	0x08
	.zero		1


	//   ....[4]....
        /*008c*/ 	.word	0x000002b0
        /*0090*/ 	.word	0x000000ff
        /*0094*/ 	.word	0x00038010
        /*0098*/ 	.short	0x0100
        /*009a*/ 	.byte	0x08
	.zero		1


	//   ....[5]....
        /*009c*/ 	.word	0x000002c0
        /*00a0*/ 	.word	0x000000ff
        /*00a4*/ 	.word	0x000380f0
        /*00a8*/ 	.short	0x0100
        /*00aa*/ 	.byte	0x08
	.zero		1


	//   ....[6]....
        /*00ac*/ 	.word	0x000002d0
        /*00b0*/ 	.word	0x000000ff
        /*00b4*/ 	.word	0x00038018
        /*00b8*/ 	.short	0x0100
        /*00ba*/ 	.byte	0x08
	.zero		1


	//   ....[7]....
        /*00bc*/ 	.word	0x000002e0
        /*00c0*/ 	.word	0x000000ff
        /*00c4*/ 	.word	0x000380f8
        /*00c8*/ 	.short	0x0100
        /*00ca*/ 	.byte	0x08
	.zero		1


	//   ....[8]....
        /*00cc*/ 	.word	0x000002f0
        /*00d0*/ 	.word	0x000000ff
        /*00d4*/ 	.word	0x00038020
        /*00d8*/ 	.short	0x0100
        /*00da*/ 	.byte	0x08
	.zero		1


	//   ....[9]....
        /*00dc*/ 	.word	0x00000300
        /*00e0*/ 	.word	0x000000ff
        /*00e4*/ 	.word	0x00038100
        /*00e8*/ 	.short	0x0100
        /*00ea*/ 	.byte	0x08
	.zero		1


	//   ....[10]....
        /*00ec*/ 	.word	0x00000310
        /*00f0*/ 	.word	0x000000ff
        /*00f4*/ 	.word	0x00038028
        /*00f8*/ 	.short	0x0100
        /*00fa*/ 	.byte	0x08
	.zero		1


	//   ....[11]....
        /*00fc*/ 	.word	0x00000320
        /*0100*/ 	.word	0x000000ff
        /*0104*/ 	.word	0x00038108
        /*0108*/ 	.short	0x0100
        /*010a*/ 	.byte	0x08
	.zero		1


	//   ....[12]....
        /*010c*/ 	.word	0x00000330
        /*0110*/ 	.word	0x000000ff
        /*0114*/ 	.word	0x00038030
        /*0118*/ 	.short	0x0100
        /*011a*/ 	.byte	0x08
	.zero		1


	//   ....[13]....
        /*011c*/ 	.word	0x00000340
        /*0120*/ 	.word	0x000000ff
        /*0124*/ 	.word	0x00038110
        /*0128*/ 	.short	0x0100
        /*012a*/ 	.byte	0x08
	.zero		1


	//   ....[14]....
        /*012c*/ 	.word	0x00000350
        /*0130*/ 	.word	0x000000ff
        /*0134*/ 	.word	0x00038038
        /*0138*/ 	.short	0x0100
        /*013a*/ 	.byte	0x08
	.zero		1


	//   ....[15]....
        /*013c*/ 	.word	0x00000360
        /*0140*/ 	.word	0x000000ff
        /*0144*/ 	.word	0x00038118
        /*0148*/ 	.short	0x0100
        /*014a*/ 	.byte	0x08
	.zero		1


	//   ....[16]....
        /*014c*/ 	.word	0x00000370
        /*0150*/ 	.word	0x000000ff
        /*0154*/ 	.word	0x00038040
        /*0158*/ 	.short	0x0100
        /*015a*/ 	.byte	0x08
	.zero		1


	//   ....[17]....
        /*015c*/ 	.word	0x00000380
        /*0160*/ 	.word	0x000000ff
        /*0164*/ 	.word	0x00038120
        /*0168*/ 	.short	0x0100
        /*016a*/ 	.byte	0x08
	.zero		1


	//   ....[18]....
        /*016c*/ 	.word	0x00000390
        /*0170*/ 	.word	0x000000ff
        /*0174*/ 	.word	0x00038048
        /*0178*/ 	.short	0x0100
        /*017a*/ 	.byte	0x08
	.zero		1


	//   ....[19]....
        /*017c*/ 	.word	0x000003a0
        /*0180*/ 	.word	0x000000ff
        /*0184*/ 	.word	0x00038128
        /*0188*/ 	.short	0x0100
        /*018a*/ 	.byte	0x08
	.zero		1


	//   ....[20]....
        /*018c*/ 	.word	0x000003b0
        /*0190*/ 	.word	0x000000ff
        /*0194*/ 	.word	0x00038050
        /*0198*/ 	.short	0x0100
        /*019a*/ 	.byte	0x08
	.zero		1


	//   ....[21]....
        /*019c*/ 	.word	0x000003c0
        /*01a0*/ 	.word	0x000000ff
        /*01a4*/ 	.word	0x00038130
        /*01a8*/ 	.short	0x0100
        /*01aa*/ 	.byte	0x08
	.zero		1


	//   ....[22]....
        /*01ac*/ 	.word	0x000003d0
        /*01b0*/ 	.word	0x000000ff
        /*01b4*/ 	.word	0x00038058
        /*01b8*/ 	.short	0x0100
        /*01ba*/ 	.byte	0x08
	.zero		1


	//   ....[23]....
        /*01bc*/ 	.word	0x000003e0
        /*01c0*/ 	.word	0x000000ff
        /*01c4*/ 	.word	0x00038138
        /*01c8*/ 	.short	0x0100
        /*01ca*/ 	.byte	0x08
	.zero		1


	//   ....[24]....
        /*01cc*/ 	.word	0x000003f0
        /*01d0*/ 	.word	0x000000ff
        /*01d4*/ 	.word	0x00038060
        /*01d8*/ 	.short	0x0100
        /*01da*/ 	.byte	0x08
	.zero		1


	//   ....[25]....
        /*01dc*/ 	.word	0x00000400
        /*01e0*/ 	.word	0x000000ff
        /*01e4*/ 	.word	0x00038140
        /*01e8*/ 	.short	0x0100
        /*01ea*/ 	.byte	0x08
	.zero		1


	//   ....[26]....
        /*01ec*/ 	.word	0x00000410
        /*01f0*/ 	.word	0x000000ff
        /*01f4*/ 	.word	0x00038068
        /*01f8*/ 	.short	0x0100
        /*01fa*/ 	.byte	0x08
	.zero		1


	//   ....[27]....
        /*01fc*/ 	.word	0x00000420
        /*0200*/ 	.word	0x000000ff
        /*0204*/ 	.word	0x00038148
        /*0208*/ 	.short	0x0100
        /*020a*/ 	.byte	0x08
	.zero		1


	//   ....[28]....
        /*020c*/ 	.word	0x00000430
        /*0210*/ 	.word	0x000000ff
        /*0214*/ 	.word	0x00038070
        /*0218*/ 	.short	0x0100
        /*021a*/ 	.byte	0x08
	.zero		1


	//   ....[29]....
        /*021c*/ 	.word	0x00000440
        /*0220*/ 	.word	0x000000ff
        /*0224*/ 	.word	0x00038150
        /*0228*/ 	.short	0x0100
        /*022a*/ 	.byte	0x08
	.zero		1


	//   ....[30]....
        /*022c*/ 	.word	0x00000450
        /*0230*/ 	.word	0x000000ff
        /*0234*/ 	.word	0x00038078
        /*0238*/ 	.short	0x0100
        /*023a*/ 	.byte	0x08
	.zero		1


	//   ....[31]....
        /*023c*/ 	.word	0x00000460
        /*0240*/ 	.word	0x000000ff
        /*0244*/ 	.word	0x00038158
        /*0248*/ 	.short	0x0100
        /*024a*/ 	.byte	0x08
	.zero		1


	//   ....[32]....
        /*024c*/ 	.word	0x00000470
        /*0250*/ 	.word	0x000000ff
        /*0254*/ 	.word	0x00038080
        /*0258*/ 	.short	0x0100
        /*025a*/ 	.byte	0x08
	.zero		1


	//   ....[33]....
        /*025c*/ 	.word	0x00000480
        /*0260*/ 	.word	0x000000ff
        /*0264*/ 	.word	0x00038160
        /*0268*/ 	.short	0x0100
        /*026a*/ 	.byte	0x08
	.zero		1


	//   ....[34]....
        /*026c*/ 	.word	0x00000490
        /*0270*/ 	.word	0x000000ff
        /*0274*/ 	.word	0x00038088
        /*0278*/ 	.short	0x0100
        /*027a*/ 	.byte	0x08
	.zero		1


	//   ....[35]....
        /*027c*/ 	.word	0x000004a0
        /*0280*/ 	.word	0x000000ff
        /*0284*/ 	.word	0x00038168
        /*0288*/ 	.short	0x0100
        /*028a*/ 	.byte	0x08
	.zero		1


	//   ....[36]....
        /*028c*/ 	.word	0x000004b0
        /*0290*/ 	.word	0x000000ff
        /*0294*/ 	.word	0x00038090
        /*0298*/ 	.short	0x0100
        /*029a*/ 	.byte	0x08
	.zero		1


	//   ....[37]....
        /*029c*/ 	.word	0x000004c0
        /*02a0*/ 	.word	0x000000ff
        /*02a4*/ 	.word	0x00038170
        /*02a8*/ 	.short	0x0100
        /*02aa*/ 	.byte	0x08
	.zero		1


	//   ....[38]....
        /*02ac*/ 	.word	0x000004d0
        /*02b0*/ 	.word	0x000000ff
        /*02b4*/ 	.word	0x00038098
        /*02b8*/ 	.short	0x0100
        /*02ba*/ 	.byte	0x08
	.zero		1


	//   ....[39]....
        /*02bc*/ 	.word	0x000004e0
        /*02c0*/ 	.word	0x000000ff
        /*02c4*/ 	.word	0x00038178
        /*02c8*/ 	.short	0x0100
        /*02ca*/ 	.byte	0x08
	.zero		1


	//   ....[40]....
        /*02cc*/ 	.word	0x000004f0
        /*02d0*/ 	.word	0x000000ff
        /*02d4*/ 	.word	0x000380a0
        /*02d8*/ 	.short	0x0100
        /*02da*/ 	.byte	0x08
	.zero		1


	//   ....[41]....
        /*02dc*/ 	.word	0x00000500
        /*02e0*/ 	.word	0x000000ff
        /*02e4*/ 	.word	0x00038180
        /*02e8*/ 	.short	0x0100
        /*02ea*/ 	.byte	0x08
	.zero		1


	//   ....[42]....
        /*02ec*/ 	.word	0x00000510
        /*02f0*/ 	.word	0x000000ff
        /*02f4*/ 	.word	0x000380a8
        /*02f8*/ 	.short	0x0100
        /*02fa*/ 	.byte	0x08
	.zero		1


	//   ....[43]....
        /*02fc*/ 	.word	0x00000520
        /*0300*/ 	.word	0x000000ff
        /*0304*/ 	.word	0x00038188
        /*0308*/ 	.short	0x0100
        /*030a*/ 	.byte	0x08
	.zero		1


	//   ....[44]....
        /*030c*/ 	.word	0x00000530
        /*0310*/ 	.word	0x000000ff
        /*0314*/ 	.word	0x000380b0
        /*0318*/ 	.short	0x0100
        /*031a*/ 	.byte	0x08
	.zero		1


	//   ....[45]....
        /*031c*/ 	.word	0x00000540
        /*0320*/ 	.word	0x000000ff
        /*0324*/ 	.word	0x00038190
        /*0328*/ 	.short	0x0100
        /*032a*/ 	.byte	0x08
	.zero		1


	//   ....[46]....
        /*032c*/ 	.word	0x00000550
        /*0330*/ 	.word	0x000000ff
        /*0334*/ 	.word	0x000380b8
        /*0338*/ 	.short	0x0100
        /*033a*/ 	.byte	0x08
	.zero		1


	//   ....[47]....
        /*033c*/ 	.word	0x00000560
        /*0340*/ 	.word	0x000000ff
        /*0344*/ 	.word	0x00038198
        /*0348*/ 	.short	0x0100
        /*034a*/ 	.byte	0x08
	.zero		1


	//   ....[48]....
        /*034c*/ 	.word	0x00000570
        /*0350*/ 	.word	0x000000ff
        /*0354*/ 	.word	0x000380c0
        /*0358*/ 	.short	0x0100
        /*035a*/ 	.byte	0x08
	.zero		1


	//   ....[49]....
        /*035c*/ 	.word	0x00000580
        /*0360*/ 	.word	0x000000ff
        /*0364*/ 	.word	0x000381a0
        /*0368*/ 	.short	0x0100
        /*036a*/ 	.byte	0x08
	.zero		1


	//   ....[50]....
        /*036c*/ 	.word	0x00000590
        /*0370*/ 	.word	0x000000ff
        /*0374*/ 	.word	0x000380c8
        /*0378*/ 	.short	0x0100
        /*037a*/ 	.byte	0x08
	.zero		1


	//   ....[51]....
        /*037c*/ 	.word	0x000005a0
        /*0380*/ 	.word	0x000000ff
        /*0384*/ 	.word	0x000381a8
        /*0388*/ 	.short	0x0100
        /*038a*/ 	.byte	0x08
	.zero		1


	//   ....[52]....
        /*038c*/ 	.word	0x000005b0
        /*0390*/ 	.word	0x000000ff
        /*0394*/ 	.word	0x000380d0
        /*0398*/ 	.short	0x0100
        /*039a*/ 	.byte	0x08
	.zero		1


	//   ....[53]....
        /*039c*/ 	.word	0x000005c0
        /*03a0*/ 	.word	0x000000ff
        /*03a4*/ 	.word	0x000381b0
        /*03a8*/ 	.short	0x0100
        /*03aa*/ 	.byte	0x08
	.zero		1


	//   ....[54]....
        /*03ac*/ 	.word	0x000005d0
        /*03b0*/ 	.word	0x000000ff
        /*03b4*/ 	.word	0x000380d8
        /*03b8*/ 	.short	0x0100
        /*03ba*/ 	.byte	0x08
	.zero		1


	//   ....[55]....
        /*03bc*/ 	.word	0x000005e0
        /*03c0*/ 	.word	0x000000ff
        /*03c4*/ 	.word	0x000381b8
        /*03c8*/ 	.short	0x0100
        /*03ca*/ 	.byte	0x08
	.zero		1


	//   ....[56]....
        /*03cc*/ 	.word	0x00000b90
        /*03d0*/ 	.word	0x00000009
        /*03d4*/ 	.word	0x00038000
        /*03d8*/ 	.short	0x010a
        /*03da*/ 	.byte	0x3f
	.zero		1


	//   ....[57]....
        /*03dc*/ 	.word	0x00000e90
        /*03e0*/ 	.word	0x0000000a
        /*03e4*/ 	.word	0x00038000
        /*03e8*/ 	.short	0x010a
        /*03ea*/ 	.byte	0x3f
	.zero		1


	//   ....[58]....
        /*03ec*/ 	.word	0x00000ff0
        /*03f0*/ 	.word	0x000000ff
        /*03f4*/ 	.word	0x00000000
        /*03f8*/ 	.short	0x0101
        /*03fa*/ 	.byte	0x06
	.zero		1


	//   ....[59]....
        /*03fc*/ 	.word	0x000011f0
        /*0400*/ 	.word	0x00000004
        /*0404*/ 	.word	0x00000000
        /*0408*/ 	.short	0x0101
        /*040a*/ 	.byte	0x3f
	.zero		1


	//   ....[60]....
        /*040c*/ 	.word	0x000039f0
        /*0410*/ 	.word	0x0000000c
        /*0414*/ 	.word	0x000380e0
        /*0418*/ 	.short	0x010a
        /*041a*/ 	.byte	0x3f
	.zero		1


	//   ....[61]....
        /*041c*/ 	.word	0x00004080
        /*0420*/ 	.word	0x00000002
        /*0424*/ 	.word	0x00000000
        /*0428*/ 	.short	0x010a
        /*042a*/ 	.byte	0x3f
	.zero		1


	//   ....[62]....
        /*042c*/ 	.word	0x00004130
        /*0430*/ 	.word	0x00000002
        /*0434*/ 	.word	0x00000000
        /*0438*/ 	.short	0x010a
        /*043a*/ 	.byte	0x3f
	.zero		1


	//   ....[63]....
        /*043c*/ 	.word	0x000041e0
        /*0440*/ 	.word	0x00000002
        /*0444*/ 	.word	0x00000000
        /*0448*/ 	.short	0x010a
        /*044a*/ 	.byte	0x3f
	.zero		1


	//   ....[64]....
        /*044c*/ 	.word	0x00004290
        /*0450*/ 	.word	0x00000002
        /*0454*/ 	.word	0x00000000
        /*0458*/ 	.short	0x010a
        /*045a*/ 	.byte	0x3f
	.zero		1


	//   ....[65]....
        /*045c*/ 	.word	0x00004340
        /*0460*/ 	.word	0x00000002
        /*0464*/ 	.word	0x00000000
        /*0468*/ 	.short	0x010a
        /*046a*/ 	.byte	0x3f
	.zero		1


	//   ....[66]....
        /*046c*/ 	.word	0x000043f0
        /*0470*/ 	.word	0x00000002
        /*0474*/ 	.word	0x00000000
        /*0478*/ 	.short	0x010a
        /*047a*/ 	.byte	0x3f
	.zero		1


	//   ....[67]....
        /*047c*/ 	.word	0x000044a0
        /*0480*/ 	.word	0x00000002
        /*0484*/ 	.word	0x00000000
        /*0488*/ 	.short	0x010a
        /*048a*/ 	.byte	0x3f
	.zero		1


	//   ....[68]....
        /*048c*/ 	.word	0x00004550
        /*0490*/ 	.word	0x00000002
        /*0494*/ 	.word	0x00000000
        /*0498*/ 	.short	0x010a
        /*049a*/ 	.byte	0x3f
	.zero		1


	//   ....[69]....
        /*049c*/ 	.word	0x00004600
        /*04a0*/ 	.word	0x00000002
        /*04a4*/ 	.word	0x00000000
        /*04a8*/ 	.short	0x010a
        /*04aa*/ 	.byte	0x3f
	.zero		1


	//   ....[70]....
        /*04ac*/ 	.word	0x000046b0
        /*04b0*/ 	.word	0x00000002
        /*04b4*/ 	.word	0x00000000
        /*04b8*/ 	.short	0x010a
        /*04ba*/ 	.byte	0x3f
	.zero		1


	//   ....[71]....
        /*04bc*/ 	.word	0x00004760
        /*04c0*/ 	.word	0x00000002
        /*04c4*/ 	.word	0x00000000
        /*04c8*/ 	.short	0x010a
        /*04ca*/ 	.byte	0x3f
	.zero		1


	//   ....[72]....
        /*04cc*/ 	.word	0x00004810
        /*04d0*/ 	.word	0x00000002
        /*04d4*/ 	.word	0x00000000
        /*04d8*/ 	.short	0x010a
        /*04da*/ 	.byte	0x3f
	.zero		1


	//   ....[73]....
        /*04dc*/ 	.word	0x000048c0
        /*04e0*/ 	.word	0x00000002
        /*04e4*/ 	.word	0x00000000
        /*04e8*/ 	.short	0x010a
        /*04ea*/ 	.byte	0x3f
	.zero		1


	//   ....[74]....
        /*04ec*/ 	.word	0x00004970
        /*04f0*/ 	.word	0x00000002
        /*04f4*/ 	.word	0x00000000
        /*04f8*/ 	.short	0x010a
        /*04fa*/ 	.byte	0x3f
	.zero		1


	//   ....[75]....
        /*04fc*/ 	.word	0x00004a20
        /*0500*/ 	.word	0x00000002
        /*0504*/ 	.word	0x00000000
        /*0508*/ 	.short	0x010a
        /*050a*/ 	.byte	0x3f
	.zero		1


	//   ....[76]....
        /*050c*/ 	.word	0x00004ad0
        /*0510*/ 	.word	0x00000002
        /*0514*/ 	.word	0x00000000
        /*0518*/ 	.short	0x010a
        /*051a*/ 	.byte	0x3f
	.zero		1


	//   ....[77]....
        /*051c*/ 	.word	0x00004b80
        /*0520*/ 	.word	0x00000002
        /*0524*/ 	.word	0x00000000
        /*0528*/ 	.short	0x010a
        /*052a*/ 	.byte	0x3f
	.zero		1


	//   ....[78]....
        /*052c*/ 	.word	0x00004c30
        /*0530*/ 	.word	0x00000002
        /*0534*/ 	.word	0x00000000
        /*0538*/ 	.short	0x010a
        /*053a*/ 	.byte	0x3f
	.zero		1


	//   ....[79]....
        /*053c*/ 	.word	0x00004ce0
        /*0540*/ 	.word	0x00000002
        /*0544*/ 	.word	0x00000000
        /*0548*/ 	.short	0x010a
        /*054a*/ 	.byte	0x3f
	.zero		1


	//   ....[80]....
        /*054c*/ 	.word	0x00004d90
        /*0550*/ 	.word	0x00000002
        /*0554*/ 	.word	0x00000000
        /*0558*/ 	.short	0x010a
        /*055a*/ 	.byte	0x3f
	.zero		1


	//   ....[81]....
        /*055c*/ 	.word	0x00004e40
        /*0560*/ 	.word	0x00000002
        /*0564*/ 	.word	0x00000000
        /*0568*/ 	.short	0x010a
        /*056a*/ 	.byte	0x3f
	.zero		1


	//   ....[82]....
        /*056c*/ 	.word	0x00004ef0
        /*0570*/ 	.word	0x00000002
        /*0574*/ 	.word	0x00000000
        /*0578*/ 	.short	0x010a
        /*057a*/ 	.byte	0x3f
	.zero		1


	//   ....[83]....
        /*057c*/ 	.word	0x00004fa0
        /*0580*/ 	.word	0x00000002
        /*0584*/ 	.word	0x00000000
        /*0588*/ 	.short	0x010a
        /*058a*/ 	.byte	0x3f
	.zero		1


	//   ....[84]....
        /*058c*/ 	.word	0x00005050
        /*0590*/ 	.word	0x00000002
        /*0594*/ 	.word	0x00000000
        /*0598*/ 	.short	0x010a
        /*059a*/ 	.byte	0x3f
	.zero		1


	//   ....[85]....
        /*059c*/ 	.word	0x00005100
        /*05a0*/ 	.word	0x00000002
        /*05a4*/ 	.word	0x00000000
        /*05a8*/ 	.short	0x010a
        /*05aa*/ 	.byte	0x3f
	.zero		1


	//   ....[86]....
        /*05ac*/ 	.word	0x000051b0
        /*05b0*/ 	.word	0x00000002
        /*05b4*/ 	.word	0x00000000
        /*05b8*/ 	.short	0x010a
        /*05ba*/ 	.byte	0x3f
	.zero		1


	//   ....[87]....
        /*05bc*/ 	.word	0x00005260
        /*05c0*/ 	.word	0x00000002
        /*05c4*/ 	.word	0x00000000
        /*05c8*/ 	.short	0x010a
        /*05ca*/ 	.byte	0x3f
	.zero		1


	//   ....[88]....
        /*05cc*/ 	.word	0x00005310
        /*05d0*/ 	.word	0x00000003
        /*05d4*/ 	.word	0x00000000
        /*05d8*/ 	.short	0x010a
        /*05da*/ 	.byte	0x3f
	.zero		1


	//----- nvinfo : EIATTR_NUM_MBARRIERS
	.align		4
.L_26:
        /*05dc*/ 	.byte	0x03, 0x38
        /*05de*/ 	.short	0x0038


	//----- nvinfo : EIATTR_EXIT_INSTR_OFFSETS
	.align		4
        /*05e0*/ 	.byte	0x04, 0x1c
        /*05e2*/ 	.short	(.L_28 - .L_27)


	//   ....[0]....
.L_27:
        /*05e4*/ 	.word	0x000009c0


	//   ....[1]....
        /*05e8*/ 	.word	0x00001340


	//   ....[2]....
        /*05ec*/ 	.word	0x00002d20


	//   ....[3]....
        /*05f0*/ 	.word	0x00002d50


	//   ....[4]....
        /*05f4*/ 	.word	0x000037a0


	//   ....[5]....
        /*05f8*/ 	.word	0x000037d0


	//   ....[6]....
        /*05fc*/ 	.word	0x000037f0


	//   ....[7]....
        /*0600*/ 	.word	0x00003f70


	//   ....[8]....
        /*0604*/ 	.word	0x00005340


	//----- nvinfo : EIATTR_MAX_THREADS
	.align		4
.L_28:
        /*0608*/ 	.byte	0x04, 0x05
        /*060a*/ 	.short	(.L_30 - .L_29)
.L_29:
        /*060c*/ 	.word	0x00000100
        /*0610*/ 	.word	0x00000001
        /*0614*/ 	.word	0x00000001


	//----- nvinfo : EIATTR_CRS_STACK_SIZE
	.align		4
.L_30:
        /*0618*/ 	.byte	0x04, 0x1e
        /*061a*/ 	.short	(.L_32 - .L_31)
.L_31:
        /*061c*/ 	.word	0x00000000


	//----- nvinfo : EIATTR_CBANK_PARAM_SIZE
	.align		4
.L_32:
        /*0620*/ 	.byte	0x03, 0x19
        /*0622*/ 	.short	0x03f0


	//----- nvinfo : EIATTR_PARAM_CBANK
	.align		4
        /*0624*/ 	.byte	0x04, 0x0a
        /*0626*/ 	.short	(.L_34 - .L_33)
	.align		4
.L_33:
        /*0628*/ 	.word	index@(.nv.constant0._ZN7cutlass13device_kernelINS_4conv6kernel13ConvUniversalINS1_16ConvProblemShapeILNS1_8OperatorE1ELi2EEENS1_10collective14CollectiveConvINS1_46MainloopSm90TmaGmmaWarpSpecializedImplicitGemmILS5_1ELi28ELi2EN4cute5tupleIJNSA_1CILi1EEESD_SD_EEENS1_36KernelImplicitTmaWarpSpecializedSm90ELi1EEENSB_IJNSC_ILi64EEESH_NSB_IJNSC_ILi32EEEEEEEEENS_6half_tESL_NSA_8TiledMMAINSA_8MMA_AtomIJNSA_4SM904GMMA25MMA_64x64x16_F32F16F16_SSILNSP_5MajorE0ELSR_1ELNSP_7ScaleInE1ELSS_1EEEEEENSA_6LayoutISE_NSB_IJNSC_ILi0EEESW_SW_EEEEENSB_IJNSA_10UnderscoreESZ_SZ_EEEEENS7_6detail26Sm90ImplicitGemmTileTraitsINSA_20SM90_TMA_LOAD_IM2COLENSA_14ComposedLayoutINSA_7SwizzleILi2ELi4ELi3EEENSA_18smem_ptr_flag_bitsILi16EEENSV_INSB_IJNSB_IJNSC_ILi8EEES1A_EEENSB_IJSI_SD_EEENSB_IJSD_NSC_ILi28EEEEEEEEENSB_IJNSB_IJSI_NSC_ILi256EEEEEENSB_IJSD_SW_EEENSB_IJSW_NSC_ILi2048EEEEEEEEEEEEEvEENS13_INSA_13SM90_TMA_LOADENS15_INS16_ILi3ELi4ELi3EEES19_NSV_INSB_IJNSB_IJSH_SD_EEENSB_IJS1A_NSC_ILi4EEEEEES1E_EEENSB_IJS1I_NSB_IJSH_NSC_ILi512EEEEEES1K_EEEEEEEvEEEENS_8epilogue10collective6detail29Sm90TmaWarpSpecializedAdapterINS23_15DefaultEpilogueISL_NSB_IJNSB_IJlllEEESD_SW_EEES28_NS22_6thread17LinearCombinationISL_Li1EffLNS29_9ScaleType4KindE0ELNS_15FloatRoundStyleE2ESL_EENS_4gemm15EpilogueDefaultEEEEEvvEEEEvNT_6ParamsE)
        /*062c*/ 	.short	0x0210
        /*062e*/ 	.short	0x03f0


	//----- nvinfo : EIATTR_SW_WAR
	.align		4
.L_34:
        /*0630*/ 	.byte	0x04, 0x36
        /*0632*/ 	.short	(.L_36 - .L_35)
.L_35:
        /*0634*/ 	.word	0x00000008
.L_36:


//--------------------- .nv.callgraph             --------------------------
	.section	.nv.callgraph,"",@"SHT_CUDA_CALLGRAPH"
	.align	4
	.sectionentsize	8
	.align		4
        /*0000*/ 	.word	0x00000000
	.align		4
        /*0004*/ 	.word	0xffffffff
	.align		4
        /*0008*/ 	.word	0x00000000
	.align		4
        /*000c*/ 	.word	0xfffffffe
	.align		4
        /*0010*/ 	.word	0x00000000
	.align		4
        /*0014*/ 	.word	0xfffffffd
	.align		4
        /*0018*/ 	.word	0x00000000
	.align		4
        /*001c*/ 	.word	0xfffffffc


//--------------------- .nv.constant4             --------------------------
	.section	.nv.constant4,"a",@progbits
	.align	8
	.align		8
.nv.constant4:
        /*0000*/ 	.dword	_ZN39_INTERNAL_40c229b9_4_k_cu_b759c6af_25884cuda3std3__45__cpo5beginE
	.align		8
        /*0008*/ 	.dword	_ZN39_INTERNAL_40c229b9_4_k_cu_b759c6af_25884cuda3std3__45__cpo3endE
	.align		8
        /*0010*/ 	.dword	_ZN39_INTERNAL_40c229b9_4_k_cu_b759c6af_25884cuda3std3__45__cpo6cbeginE
	.align		8
        /*0018*/ 	.dword	_ZN39_INTERNAL_40c229b9_4_k_cu_b759c6af_25884cuda3std3__45__cpo4cendE
	.align		8
        /*0020*/ 	.dword	_ZN39_INTERNAL_40c229b9_4_k_cu_b759c6af_25884cuda3std3__441_GLOBAL__N__40c229b9_4_k_cu_b759c6af_25886ignoreE
	.align		8
        /*0028*/ 	.dword	_ZN39_INTERNAL_40c229b9_4_k_cu_b759c6af_25884cuda3std3__419piecewise_constructE
	.align		8
        /*0030*/ 	.dword	_ZN39_INTERNAL_40c229b9_4_k_cu_b759c6af_25884cuda3std3__48in_placeE
	.align		8
        /*0038*/ 	.dword	_ZN39_INTERNAL_40c229b9_4_k_cu_b759c6af_25884cuda3std6ranges3__45__cpo4swapE
	.align		8
        /*0040*/ 	.dword	_ZN39_INTERNAL_40c229b9_4_k_cu_b759c6af_25884cuda3std6ranges3__45__cpo9iter_moveE
	.align		8
        /*0048*/ 	.dword	_ZN39_INTERNAL_40c229b9_4_k_cu_b759c6af_25884cute7productE
	.align		8
        /*0050*/ 	.dword	_ZN39_INTERNAL_40c229b9_4_k_cu_b759c6af_25884cute1_E


//--------------------- .text._ZN7cutlass13device_kernelINS_4conv6kernel13ConvUniversalINS1_16ConvProblemShapeILNS1_8OperatorE1ELi2EEENS1_10collective14CollectiveConvINS1_46MainloopSm90TmaGmmaWarpSpecializedImplicitGemmILS5_1ELi28ELi2EN4cute5tupleIJNSA_1CILi1EEESD_SD_EEENS1_36KernelImplicitTmaWarpSpecializedSm90ELi1EEENSB_IJNSC_ILi64EEESH_NSB_IJNSC_ILi32EEEEEEEEENS_6half_tESL_NSA_8TiledMMAINSA_8MMA_AtomIJNSA_4SM904GMMA25MMA_64x64x16_F32F16F16_SSILNSP_5MajorE0ELSR_1ELNSP_7ScaleInE1ELSS_1EEEEEENSA_6LayoutISE_NSB_IJNSC_ILi0EEESW_SW_EEEEENSB_IJNSA_10UnderscoreESZ_SZ_EEEEENS7_6detail26Sm90ImplicitGemmTileTraitsINSA_20SM90_TMA_LOAD_IM2COLENSA_14ComposedLayoutINSA_7SwizzleILi2ELi4ELi3EEENSA_18smem_ptr_flag_bitsILi16EEENSV_INSB_IJNSB_IJNSC_ILi8EEES1A_EEENSB_IJSI_SD_EEENSB_IJSD_NSC_ILi28EEEEEEEEENSB_IJNSB_IJSI_NSC_ILi256EEEEEENSB_IJSD_SW_EEENSB_IJSW_NSC_ILi2048EEEEEEEEEEEEEvEENS13_INSA_13SM90_TMA_LOADENS15_INS16_ILi3ELi4ELi3EEES19_NSV_INSB_IJNSB_IJSH_SD_EEENSB_IJS1A_NSC_ILi4EEEEEES1E_EEENSB_IJS1I_NSB_IJSH_NSC_ILi512EEEEEES1K_EEEEEEEvEEEENS_8epilogue10collective6detail29Sm90TmaWarpSpecializedAdapterINS23_15DefaultEpilogueISL_NSB_IJNSB_IJlllEEESD_SW_EEES28_NS22_6thread17LinearCombinationISL_Li1EffLNS29_9ScaleType4KindE0ELNS_15FloatRoundStyleE2ESL_EENS_4gemm15EpilogueDefaultEEEEEvvEEEEvNT_6ParamsE --------------------------
	.section	.text._ZN7cutlass13device_kernelINS_4conv6kernel13ConvUniversalINS1_16ConvProblemShapeILNS1_8OperatorE1ELi2EEENS1_10collective14CollectiveConvINS1_46MainloopSm90TmaGmmaWarpSpecializedImplicitGemmILS5_1ELi28ELi2EN4cute5tupleIJNSA_1CILi1EEESD_SD_EEENS1_36KernelImplicitTmaWarpSpecializedSm90ELi1EEENSB_IJNSC_ILi64EEESH_NSB_IJNSC_ILi32EEEEEEEEENS_6half_tESL_NSA_8TiledMMAINSA_8MMA_AtomIJNSA_4SM904GMMA25MMA_64x64x16_F32F16F16_SSILNSP_5MajorE0ELSR_1ELNSP_7ScaleInE1ELSS_1EEEEEENSA_6LayoutISE_NSB_IJNSC_ILi0EEESW_SW_EEEEENSB_IJNSA_10UnderscoreESZ_SZ_EEEEENS7_6detail26Sm90ImplicitGemmTileTraitsINSA_20SM90_TMA_LOAD_IM2COLENSA_14ComposedLayoutINSA_7SwizzleILi2ELi4ELi3EEENSA_18smem_ptr_flag_bitsILi16EEENSV_INSB_IJNSB_IJNSC_ILi8EEES1A_EEENSB_IJSI_SD_EEENSB_IJSD_NSC_ILi28EEEEEEEEENSB_IJNSB_IJSI_NSC_ILi256EEEEEENSB_IJSD_SW_EEENSB_IJSW_NSC_ILi2048EEEEEEEEEEEEEvEENS13_INSA_13SM90_TMA_LOADENS15_INS16_ILi3ELi4ELi3EEES19_NSV_INSB_IJNSB_IJSH_SD_EEENSB_IJS1A_NSC_ILi4EEEEEES1E_EEENSB_IJS1I_NSB_IJSH_NSC_ILi512EEEEEES1K_EEEEEEEvEEEENS_8epilogue10collective6detail29Sm90TmaWarpSpecializedAdapterINS23_15DefaultEpilogueISL_NSB_IJNSB_IJlllEEESD_SW_EEES28_NS22_6thread17LinearCombinationISL_Li1EffLNS29_9ScaleType4KindE0ELNS_15FloatRoundStyleE2ESL_EENS_4gemm15EpilogueDefaultEEEEEvvEEEEvNT_6ParamsE,"ax",@progbits
	.align	128
.text._ZN7cutlass13device_kernelINS_4conv6kernel13ConvUniversalINS1_16ConvProblemShapeILNS1_8OperatorE1ELi2EEENS1_10collective14CollectiveConvINS1_46MainloopSm90TmaGmmaWarpSpecializedImplicitGemmILS5_1ELi28ELi2EN4cute5tupleIJNSA_1CILi1EEESD_SD_EEENS1_36KernelImplicitTmaWarpSpecializedSm90ELi1EEENSB_IJNSC_ILi64EEESH_NSB_IJNSC_ILi32EEEEEEEEENS_6half_tESL_NSA_8TiledMMAINSA_8MMA_AtomIJNSA_4SM904GMMA25MMA_64x64x16_F32F16F16_SSILNSP_5MajorE0ELSR_1ELNSP_7ScaleInE1ELSS_1EEEEEENSA_6LayoutISE_NSB_IJNSC_ILi0EEESW_SW_EEEEENSB_IJNSA_10UnderscoreESZ_SZ_EEEEENS7_6detail26Sm90ImplicitGemmTileTraitsINSA_20SM90_TMA_LOAD_IM2COLENSA_14ComposedLayoutINSA_7SwizzleILi2ELi4ELi3EEENSA_18smem_ptr_flag_bitsILi16EEENSV_INSB_IJNSB_IJNSC_ILi8EEES1A_EEENSB_IJSI_SD_EEENSB_IJSD_NSC_ILi28EEEEEEEEENSB_IJNSB_IJSI_NSC_ILi256EEEEEENSB_IJSD_SW_EEENSB_IJSW_NSC_ILi2048EEEEEEEEEEEEEvEENS13_INSA_13SM90_TMA_LOADENS15_INS16_ILi3ELi4ELi3EEES19_NSV_INSB_IJNSB_IJSH_SD_EEENSB_IJS1A_NSC_ILi4EEEEEES1E_EEENSB_IJS1I_NSB_IJSH_NSC_ILi512EEEEEES1K_EEEEEEEvEEEENS_8epilogue10collective6detail29Sm90TmaWarpSpecializedAdapterINS23_15DefaultEpilogueISL_NSB_IJNSB_IJlllEEESD_SW_EEES28_NS22_6thread17LinearCombinationISL_Li1EffLNS29_9ScaleType4KindE0ELNS_15FloatRoundStyleE2ESL_EENS_4gemm15EpilogueDefaultEEEEEvvEEEEvNT_6ParamsE:
        .type           _ZN7cutlass13device_kernelINS_4conv6kernel13ConvUniversalINS1_16ConvProblemShapeILNS1_8OperatorE1ELi2EEENS1_10collective14CollectiveConvINS1_46MainloopSm90TmaGmmaWarpSpecializedImplicitGemmILS5_1ELi28ELi2EN4cute5tupleIJNSA_1CILi1EEESD_SD_EEENS1_36KernelImplicitTmaWarpSpecializedSm90ELi1EEENSB_IJNSC_ILi64EEESH_NSB_IJNSC_ILi32EEEEEEEEENS_6half_tESL_NSA_8TiledMMAINSA_8MMA_AtomIJNSA_4SM904GMMA25MMA_64x64x16_F32F16F16_SSILNSP_5MajorE0ELSR_1ELNSP_7ScaleInE1ELSS_1EEEEEENSA_6LayoutISE_NSB_IJNSC_ILi0EEESW_SW_EEEEENSB_IJNSA_10UnderscoreESZ_SZ_EEEEENS7_6detail26Sm90ImplicitGemmTileTraitsINSA_20SM90_TMA_LOAD_IM2COLENSA_14ComposedLayoutINSA_7SwizzleILi2ELi4ELi3EEENSA_18smem_ptr_flag_bitsILi16EEENSV_INSB_IJNSB_IJNSC_ILi8EEES1A_EEENSB_IJSI_SD_EEENSB_IJSD_NSC_ILi28EEEEEEEEENSB_IJNSB_IJSI_NSC_ILi256EEEEEENSB_IJSD_SW_EEENSB_IJSW_NSC_ILi2048EEEEEEEEEEEEEvEENS13_INSA_13SM90_TMA_LOADENS15_INS16_ILi3ELi4ELi3EEES19_NSV_INSB_IJNSB_IJSH_SD_EEENSB_IJS1A_NSC_ILi4EEEEEES1E_EEENSB_IJS1I_NSB_IJSH_NSC_ILi512EEEEEES1K_EEEEEEEvEEEENS_8epilogue10collective6detail29Sm90TmaWarpSpecializedAdapterINS23_15DefaultEpilogueISL_NSB_IJNSB_IJlllEEESD_SW_EEES28_NS22_6thread17LinearCombinationISL_Li1EffLNS29_9ScaleType4KindE0ELNS_15FloatRoundStyleE2ESL_EENS_4gemm15EpilogueDefaultEEEEEvvEEEEvNT_6ParamsE,@function
        .size           _ZN7cutlass13device_kernelINS_4conv6kernel13ConvUniversalINS1_16ConvProblemShapeILNS1_8OperatorE1ELi2EEENS1_10collective14CollectiveConvINS1_46MainloopSm90TmaGmmaWarpSpecializedImplicitGemmILS5_1ELi28ELi2EN4cute5tupleIJNSA_1CILi1EEESD_SD_EEENS1_36KernelImplicitTmaWarpSpecializedSm90ELi1EEENSB_IJNSC_ILi64EEESH_NSB_IJNSC_ILi32EEEEEEEEENS_6half_tESL_NSA_8TiledMMAINSA_8MMA_AtomIJNSA_4SM904GMMA25MMA_64x64x16_F32F16F16_SSILNSP_5MajorE0ELSR_1ELNSP_7ScaleInE1ELSS_1EEEEEENSA_6LayoutISE_NSB_IJNSC_ILi0EEESW_SW_EEEEENSB_IJNSA_10UnderscoreESZ_SZ_EEEEENS7_6detail26Sm90ImplicitGemmTileTraitsINSA_20SM90_TMA_LOAD_IM2COLENSA_14ComposedLayoutINSA_7SwizzleILi2ELi4ELi3EEENSA_18smem_ptr_flag_bitsILi16EEENSV_INSB_IJNSB_IJNSC_ILi8EEES1A_EEENSB_IJSI_SD_EEENSB_IJSD_NSC_ILi28EEEEEEEEENSB_IJNSB_IJSI_NSC_ILi256EEEEEENSB_IJSD_SW_EEENSB_IJSW_NSC_ILi2048EEEEEEEEEEEEEvEENS13_INSA_13SM90_TMA_LOADENS15_INS16_ILi3ELi4ELi3EEES19_NSV_INSB_IJNSB_IJSH_SD_EEENSB_IJS1A_NSC_ILi4EEEEEES1E_EEENSB_IJS1I_NSB_IJSH_NSC_ILi512EEEEEES1K_EEEEEEEvEEEENS_8epilogue10collective6detail29Sm90TmaWarpSpecializedAdapterINS23_15DefaultEpilogueISL_NSB_IJNSB_IJlllEEESD_SW_EEES28_NS22_6thread17LinearCombinationISL_Li1EffLNS29_9ScaleType4KindE0ELNS_15FloatRoundStyleE2ESL_EENS_4gemm15EpilogueDefaultEEEEEvvEEEEvNT_6ParamsE,(.L_x_118 - _ZN7cutlass13device_kernelINS_4conv6kernel13ConvUniversalINS1_16ConvProblemShapeILNS1_8OperatorE1ELi2EEENS1_10collective14CollectiveConvINS1_46MainloopSm90TmaGmmaWarpSpecializedImplicitGemmILS5_1ELi28ELi2EN4cute5tupleIJNSA_1CILi1EEESD_SD_EEENS1_36KernelImplicitTmaWarpSpecializedSm90ELi1EEENSB_IJNSC_ILi64EEESH_NSB_IJNSC_ILi32EEEEEEEEENS_6half_tESL_NSA_8TiledMMAINSA_8MMA_AtomIJNSA_4SM904GMMA25MMA_64x64x16_F32F16F16_SSILNSP_5MajorE0ELSR_1ELNSP_7ScaleInE1ELSS_1EEEEEENSA_6LayoutISE_NSB_IJNSC_ILi0EEESW_SW_EEEEENSB_IJNSA_10UnderscoreESZ_SZ_EEEEENS7_6detail26Sm90ImplicitGemmTileTraitsINSA_20SM90_TMA_LOAD_IM2COLENSA_14ComposedLayoutINSA_7SwizzleILi2ELi4ELi3EEENSA_18smem_ptr_flag_bitsILi16EEENSV_INSB_IJNSB_IJNSC_ILi8EEES1A_EEENSB_IJSI_SD_EEENSB_IJSD_NSC_ILi28EEEEEEEEENSB_IJNSB_IJSI_NSC_ILi256EEEEEENSB_IJSD_SW_EEENSB_IJSW_NSC_ILi2048EEEEEEEEEEEEEvEENS13_INSA_13SM90_TMA_LOADENS15_INS16_ILi3ELi4ELi3EEES19_NSV_INSB_IJNSB_IJSH_SD_EEENSB_IJS1A_NSC_ILi4EEEEEES1E_EEENSB_IJS1I_NSB_IJSH_NSC_ILi512EEEEEES1K_EEEEEEEvEEEENS_8epilogue10collective6detail29Sm90TmaWarpSpecializedAdapterINS23_15DefaultEpilogueISL_NSB_IJNSB_IJlllEEESD_SW_EEES28_NS22_6thread17LinearCombinationISL_Li1EffLNS29_9ScaleType4KindE0ELNS_15FloatRoundStyleE2ESL_EENS_4gemm15EpilogueDefaultEEEEEvvEEEEvNT_6ParamsE)
        .other          _ZN7cutlass13device_kernelINS_4conv6kernel13ConvUniversalINS1_16ConvProblemShapeILNS1_8OperatorE1ELi2EEENS1_10collective14CollectiveConvINS1_46MainloopSm90TmaGmmaWarpSpecializedImplicitGemmILS5_1ELi28ELi2EN4cute5tupleIJNSA_1CILi1EEESD_SD_EEENS1_36KernelImplicitTmaWarpSpecializedSm90ELi1EEENSB_IJNSC_ILi64EEESH_NSB_IJNSC_ILi32EEEEEEEEENS_6half_tESL_NSA_8TiledMMAINSA_8MMA_AtomIJNSA_4SM904GMMA25MMA_64x64x16_F32F16F16_SSILNSP_5MajorE0ELSR_1ELNSP_7ScaleInE1ELSS_1EEEEEENSA_6LayoutISE_NSB_IJNSC_ILi0EEESW_SW_EEEEENSB_IJNSA_10UnderscoreESZ_SZ_EEEEENS7_6detail26Sm90ImplicitGemmTileTraitsINSA_20SM90_TMA_LOAD_IM2COLENSA_14ComposedLayoutINSA_7SwizzleILi2ELi4ELi3EEENSA_18smem_ptr_flag_bitsILi16EEENSV_INSB_IJNSB_IJNSC_ILi8EEES1A_EEENSB_IJSI_SD_EEENSB_IJSD_NSC_ILi28EEEEEEEEENSB_IJNSB_IJSI_NSC_ILi256EEEEEENSB_IJSD_SW_EEENSB_IJSW_NSC_ILi2048EEEEEEEEEEEEEvEENS13_INSA_13SM90_TMA_LOADENS15_INS16_ILi3ELi4ELi3EEES19_NSV_INSB_IJNSB_IJSH_SD_EEENSB_IJS1A_NSC_ILi4EEEEEES1E_EEENSB_IJS1I_NSB_IJSH_NSC_ILi512EEEEEES1K_EEEEEEEvEEEENS_8epilogue10collective6detail29Sm90TmaWarpSpecializedAdapterINS23_15DefaultEpilogueISL_NSB_IJNSB_IJlllEEESD_SW_EEES28_NS22_6thread17LinearCombinationISL_Li1EffLNS29_9ScaleType4KindE0ELNS_15FloatRoundStyleE2ESL_EENS_4gemm15EpilogueDefaultEEEEEvvEEEEvNT_6ParamsE,@"STO_CUDA_ENTRY STV_DEFAULT"
_ZN7cutlass13device_kernelINS_4conv6kernel13ConvUniversalINS1_16ConvProblemShapeILNS1_8OperatorE1ELi2EEENS1_10collective14CollectiveConvINS1_46MainloopSm90TmaGmmaWarpSpecializedImplicitGemmILS5_1ELi28ELi2EN4cute5tupleIJNSA_1CILi1EEESD_SD_EEENS1_36KernelImplicitTmaWarpSpecializedSm90ELi1EEENSB_IJNSC_ILi64EEESH_NSB_IJNSC_ILi32EEEEEEEEENS_6half_tESL_NSA_8TiledMMAINSA_8MMA_AtomIJNSA_4SM904GMMA25MMA_64x64x16_F32F16F16_SSILNSP_5MajorE0ELSR_1ELNSP_7ScaleInE1ELSS_1EEEEEENSA_6LayoutISE_NSB_IJNSC_ILi0EEESW_SW_EEEEENSB_IJNSA_10UnderscoreESZ_SZ_EEEEENS7_6detail26Sm90ImplicitGemmTileTraitsINSA_20SM90_TMA_LOAD_IM2COLENSA_14ComposedLayoutINSA_7SwizzleILi2ELi4ELi3EEENSA_18smem_ptr_flag_bitsILi16EEENSV_INSB_IJNSB_IJNSC_ILi8EEES1A_EEENSB_IJSI_SD_EEENSB_IJSD_NSC_ILi28EEEEEEEEENSB_IJNSB_IJSI_NSC_ILi256EEEEEENSB_IJSD_SW_EEENSB_IJSW_NSC_ILi2048EEEEEEEEEEEEEvEENS13_INSA_13SM90_TMA_LOADENS15_INS16_ILi3ELi4ELi3EEES19_NSV_INSB_IJNSB_IJSH_SD_EEENSB_IJS1A_NSC_ILi4EEEEEES1E_EEENSB_IJS1I_NSB_IJSH_NSC_ILi512EEEEEES1K_EEEEEEEvEEEENS_8epilogue10collective6detail29Sm90TmaWarpSpecializedAdapterINS23_15DefaultEpilogueISL_NSB_IJNSB_IJlllEEESD_SW_EEES28_NS22_6thread17LinearCombinationISL_Li1EffLNS29_9ScaleType4KindE0ELNS_15FloatRoundStyleE2ESL_EENS_4gemm15EpilogueDefaultEEEEEvvEEEEvNT_6ParamsE:
[----:B------:R-:W-:Y:S01]  /*0000*/  LDC R1, c[0x0][0x28] ;  /* 0x00000a00ff017b82 */ /* 0x000fe20000000800 */
[----:B------:R-:W0:Y:S01]  /*0010*/  S2R R10, SR_TID.X ;  /* 0x00000000000a7919 */ /* 0x000e220000002100 */
[----:B------:R-:W-:Y:S01]  /*0020*/  ELECT P0, URZ, PT ;  /* 0x00000000003f782f */ /* 0x000fe20003800000 */
[----:B------:R-:W-:Y:S01]  /*0030*/  BSSY B0, `(.L_x_0) ;  /* 0x000000f000007945 */ /* 0x000fe20003800000 */
[--C-:B0-----:R-:W-:Y:S02]  /*0040*/  SHF.R.U32.HI R0, RZ, 0x5, R10.reuse ;  /* 0x00000005ff007819 */ /* 0x101fe4000001160a */
[----:B------:R-:W-:-:S03]  /*0050*/  SHF.R.U32.HI R3, RZ, 0x7, R10 ;  /* 0x00000007ff037819 */ /* 0x000fc6000001160a */
[----:B------:R-:W0:Y:S04]  /*0060*/  SHFL.IDX PT, R2, R0, RZ, 0x1f ;  /* 0x00001fff00027589 */ /* 0x000e2800000e0000 */
[----:B------:R1:W2:Y:S01]  /*0070*/  SHFL.IDX PT, R9, R3, RZ, 0x1f ;  /* 0x00001fff03097589 */ /* 0x0002a200000e0000 */
[----:B0-----:R-:W-:-:S13]  /*0080*/  ISETP.NE.OR P0, PT, R2, RZ, !P0 ;  /* 0x000000ff0200720c */ /* 0x001fda0004705670 */
[----:B-12---:R-:W-:Y:S05]  /*0090*/  @P0 BRA `(.L_x_1) ;  /* 0x0000000000200947 */ /* 0x006fea0003800000 */
[----:B------:R-:W-:Y:S02]  /*00a0*/  ULDC.64 UR4, c[0x0][0x198] ;  /* 0x0000660000047ab9 */ /* 0x000fe40000000a00 */
[----:B------:R-:W-:Y:S02]  /*00b0*/  UIADD3 UR6, UP0, UR4, 0xf0, URZ ;  /* 0x000000f004067890 */ /* 0x000fe4000ff1e03f */
[----:B------:R-:W-:Y:S02]  /*00c0*/  UIADD3 UR4, UP1, UR4, 0x1f0, URZ ;  /* 0x000001f004047890 */ /* 0x000fe4000ff3e03f */
[----:B------:R-:W-:Y:S02]  /*00d0*/  UIADD3.X UR7, URZ, UR5, URZ, UP0, !UPT ;  /* 0x000000053f077290 */ /* 0x000fe400087fe43f */
[----:B------:R-:W-:-:S07]  /*00e0*/  UIADD3.X UR5, URZ, UR5, URZ, UP1, !UPT ;  /* 0x000000053f057290 */ /* 0x000fce0008ffe43f */
[----:B------:R0:W-:Y:S02]  /*00f0*/  UTMACCTL.PF [UR6] ;  /* 0x00000000060079b9 */ /* 0x0001e40008040000 */
[----:B------:R0:W-:Y:S02]  /*0100*/  UTMACCTL.PF [UR4] ;  /* 0x00000000040079b9 */ /* 0x0001e40008040000 */
[----:B0-----:R-:W-:Y:S01]  /*0110*/  NOP ;  /* 0x0000000000007918 */ /* 0x001fe20000000000 */
.L_x_1:
[----:B------:R-:W-:Y:S05]  /*0120*/  BSYNC B0 ;  /* 0x0000000000007941 */ /* 0x000fea0003800000 */
.L_x_0:
[----:B------:R-:W0:Y:S01]  /*0130*/  SHFL.IDX PT, R0, R0, RZ, 0x1f ;  /* 0x00001fff00007589 */ /* 0x000e2200000e0000 */
[----:B------:R-:W-:-:S04]  /*0140*/  SHF.R.S32.HI R3, RZ, 0x1f, R2 ;  /* 0x0000001fff037819 */ /* 0x000fc80000011402 */
[----:B------:R-:W-:Y:S02]  /*0150*/  LEA.HI R3, R3, R2, RZ, 0x2 ;  /* 0x0000000203037211 */ /* 0x000fe400078f10ff */
[----:B0-----:R-:W-:-:S13]  /*0160*/  ISETP.NE.AND P0, PT, R0, RZ, PT ;  /* 0x000000ff0000720c */ /* 0x001fda0003f05270 */
[----:B------:R-:W-:Y:S05]  /*0170*/  @P0 BRA `(.L_x_2) ;  /* 0x0000000400240947 */ /* 0x000fea0003800000 */
[----:B------:R-:W-:Y:S01]  /*0180*/  ELECT P0, URZ, PT ;  /* 0x00000000003f782f */ /* 0x000fe20003800000 */
[----:B------:R-:W-:-:S12]  /*0190*/  BSSY B0, `(.L_x_2) ;  /* 0x0000047000007945 */ /* 0x000fd80003800000 */
[----:B------:R-:W-:Y:S05]  /*01a0*/  @!P0 BRA `(.L_x_3) ;  /* 0x0000000400148947 */ /* 0x000fea0003800000 */
[----:B------:R-:W0:Y:S01]  /*01b0*/  S2UR UR8, SR_CgaCtaId ;  /* 0x00000000000879c3 */ /* 0x000e220000008800 */
[----:B------:R-:W-:Y:S01]  /*01c0*/  UMOV UR4, 0x400 ;  /* 0x0000040000047882 */ /* 0x000fe20000000000 */
[----:B------:R-:W-:Y:S01]  /*01d0*/  UMOV UR5, 0x1 ;  /* 0x0000000100057882 */ /* 0x000fe20000000000 */
[----:B------:R-:W-:Y:S02]  /*01e0*/  UMOV UR6, 0x80 ;  /* 0x0000008000067882 */ /* 0x000fe40000000000 */
[----:B------:R-:W-:-:S04]  /*01f0*/  UIADD3 UR6, -UR6, 0x100000, URZ ;  /* 0x0010000006067890 */ /* 0x000fc8000fffe13f */
[----:B------:R-:W-:Y:S02]  /*0200*/  USHF.L.U32 UR7, UR6, 0xb, URZ ;  /* 0x0000000b06077899 */ /* 0x000fe4000800063f */
[----:B------:R-:W-:Y:S02]  /*0210*/  USHF.L.U32 UR6, UR6, 0x1, URZ ;  /* 0x0000000106067899 */ /* 0x000fe4000800063f */
[----:B0-----:R-:W-:Y:S02]  /*0220*/  ULEA UR8, UR8, UR4, 0x18 ;  /* 0x0000000408087291 */ /* 0x001fe4000f8ec03f */
[----:B------:R-:W-:-:S04]  /*0230*/  UIADD3 UR4, -UR5, 0x100000, URZ ;  /* 0x0010000005047890 */ /* 0x000fc8000fffe13f */
[----:B------:R-:W-:Y:S02]  /*0240*/  USHF.L.U32 UR5, UR4, 0xb, URZ ;  /* 0x0000000b04057899 */ /* 0x000fe4000800063f */
[----:B------:R-:W-:Y:S01]  /*0250*/  USHF.L.U32 UR4, UR4, 0x1, URZ ;  /* 0x0000000104047899 */ /* 0x000fe2000800063f */
[----:B------:R-:W0:Y:S11]  /*0260*/  FENCE.VIEW.ASYNC.S ;  /* 0x00000000000073c6 */ /* 0x000e360000000000 */
[----:B0-----:R0:W1:Y:S01]  /*0270*/  SYNCS.EXCH.64 URZ, [UR8+0x38000], UR4 ;  /* 0x03800004083f75b2 */ /* 0x0010620008000100 */
[----:B------:R0:W2:Y:S01]  /*0280*/  SYNCS.EXCH.64 URZ, [UR8+0x380e0], UR6 ;  /* 0x0380e006083f75b2 */ /* 0x0000a20008000100 */
[----:B------:R0:W3:Y:S01]  /*0290*/  SYNCS.EXCH.64 URZ, [UR8+0x38008], UR4 ;  /* 0x03800804083f75b2 */ /* 0x0000e20008000100 */
[----:B------:R0:W4:Y:S01]  /*02a0*/  SYNCS.EXCH.64 URZ, [UR8+0x380e8], UR6 ;  /* 0x0380e806083f75b2 */ /* 0x0001220008000100 */
[----:B------:R0:W0:Y:S01]  /*02b0*/  SYNCS.EXCH.64 URZ, [UR8+0x38010], UR4 ;  /* 0x03801004083f75b2 */ /* 0x0000220008000100 */
        /* <DEDUP_REMOVED lines=51> */
[----:B-1234-:R-:W-:Y:S01]  /*05f0*/  NOP ;  /* 0x0000000000007918 */ /* 0x01efe20000000000 */
.L_x_3:
[----:B0-----:R-:W-:Y:S05]  /*0600*/  BSYNC B0 ;  /* 0x0000000000007941 */ /* 0x001fea0003800000 */
.L_x_2:
[----:B------:R-:W-:Y:S01]  /*0610*/  ULDC.64 UR4, c[0x0][0x598] ;  /* 0x0001660000047ab9 */ /* 0x000fe20000000a00 */
[----:B------:R-:W-:Y:S01]  /*0620*/  LOP3.LUT R3, R3, 0xfffffffc, RZ, 0xc0, !PT ;  /* 0xfffffffc03037812 */ /* 0x000fe200078ec0ff */
[----:B------:R-:W-:Y:S01]  /*0630*/  NOP ;  /* 0x0000000000007918 */ /* 0x000fe20000000000 */
[----:B------:R-:W-:Y:S01]  /*0640*/  ISETP.NE.U32.AND P0, PT, RZ, UR4, PT ;  /* 0x00000004ff007c0c */ /* 0x000fe2000bf05070 */
[----:B------:R-:W-:Y:S01]  /*0650*/  NOP ;  /* 0x0000000000007918 */ /* 0x000fe20000000000 */
[----:B------:R-:W-:Y:S01]  /*0660*/  BAR.SYNC.DEFER_BLOCKING 0x0 ;  /* 0x0000000000007b1d */ /* 0x000fe20000010000 */
[----:B------:R-:W-:Y:S01]  /*0670*/  IMAD.IADD R8, R2, 0x1, -R3 ;  /* 0x0000000102087824 */ /* 0x000fe200078e0a03 */
[----:B------:R-:W-:Y:S02]  /*0680*/  ISETP.NE.AND.EX P0, PT, RZ, UR5, PT, P0 ;  /* 0x00000005ff007c0c */ /* 0x000fe4000bf05300 */
[C---:B------:R-:W-:Y:S02]  /*0690*/  ISETP.NE.AND P2, PT, R9.reuse, 0x1, PT ;  /* 0x000000010900780c */ /* 0x040fe40003f45270 */
[----:B------:R-:W-:Y:S01]  /*06a0*/  LOP3.LUT P1, RZ, R9, R8, RZ, 0xfc, !PT ;  /* 0x0000000809ff7212 */ /* 0x000fe2000782fcff */
[----:B------:R-:W-:-:S03]  /*06b0*/  ULDC.64 UR12, c[0x0][0x208] ;  /* 0x00008200000c7ab9 */ /* 0x000fc60000000a00 */
[----:B------:R-:W-:-:S04]  /*06c0*/  SEL R3, RZ, 0x1, P1 ;  /* 0x00000001ff037807 */ /* 0x000fc80000800000 */
[----:B------:R-:W-:Y:S01]  /*06d0*/  SEL R3, R3, 0x2, P2 ;  /* 0x0000000203037807 */ /* 0x000fe20001000000 */
[----:B------:R-:W-:Y:S06]  /*06e0*/  @!P0 BRA `(.L_x_4) ;  /* 0x00000000001c8947 */ /* 0x000fec0003800000 */
[----:B------:R-:W0:Y:S02]  /*06f0*/  LDC.64 R4, c[0x0][0x598] ;  /* 0x00016600ff047b82 */ /* 0x000e240000000a00 */
[----:B0-----:R-:W2:Y:S02]  /*0700*/  LDG.E.64 R4, desc[UR12][R4.64] ;  /* 0x0000000c04047981 */ /* 0x001ea4000c1e1b00 */
[----:B--2---:R-:W-:-:S04]  /*0710*/  ISETP.NE.U32.AND P0, PT, R4, RZ, PT ;  /* 0x000000ff0400720c */ /* 0x004fc80003f05070 */
[----:B------:R-:W-:-:S13]  /*0720*/  ISETP.NE.AND.EX P0, PT, R5, RZ, PT, P0 ;  /* 0x000000ff0500720c */ /* 0x000fda0003f05300 */
[----:B------:R-:W-:Y:S05]  /*0730*/  @!P0 BRA `(.L_x_4) ;  /* 0x0000000000088947 */ /* 0x000fea0003800000 */
[----:B------:R2:W5:Y:S01]  /*0740*/  LD.E R0, desc[UR12][R4.64] ;  /* 0x0000000c04007980 */ /* 0x000562000c101900 */
[----:B------:R-:W-:Y:S05]  /*0750*/  BRA `(.L_x_5) ;  /* 0x0000000000207947 */ /* 0x000fea0003800000 */
.L_x_4:
[----:B------:R-:W-:Y:S02]  /*0760*/  ULDC.64 UR4, c[0x0][0x588] ;  /* 0x0001620000047ab9 */ /* 0x000fe40000000a00 */
[----:B------:R-:W-:-:S04]  /*0770*/  ISETP.NE.U32.AND P0, PT, RZ, UR4, PT ;  /* 0x00000004ff007c0c */ /* 0x000fc8000bf05070 */
[----:B------:R-:W-:-:S13]  /*0780*/  ISETP.NE.AND.EX P0, PT, RZ, UR5, PT, P0 ;  /* 0x00000005ff007c0c */ /* 0x000fda000bf05300 */
[----:B------:R-:W-:Y:S05]  /*0790*/  @!P0 BRA `(.L_x_6) ;  /* 0x00000000000c8947 */ /* 0x000fea0003800000 */
[----:B------:R-:W0:Y:S02]  /*07a0*/  LDC.64 R4, c[0x0][0x588] ;  /* 0x00016200ff047b82 */ /* 0x000e240000000a00 */
[----:B0-----:R0:W5:Y:S01]  /*07b0*/  LDG.E R0, desc[UR12][R4.64] ;  /* 0x0000000c04007981 */ /* 0x001162000c1e1900 */
[----:B------:R-:W-:Y:S05]  /*07c0*/  BRA `(.L_x_5) ;  /* 0x0000000000047947 */ /* 0x000fea0003800000 */
.L_x_6:
[----:B------:R-:W1:Y:S02]  /*07d0*/  LDC R0, c[0x0][0x580] ;  /* 0x00016000ff007b82 */ /* 0x000e640000000800 */
.L_x_5:
[----:B------:R-:W-:Y:S02]  /*07e0*/  ULDC.64 UR4, c[0x0][0x5a0] ;  /* 0x0001680000047ab9 */ /* 0x000fe40000000a00 */
[----:B------:R-:W-:-:S04]  /*07f0*/  ISETP.NE.U32.AND P0, PT, RZ, UR4, PT ;  /* 0x00000004ff007c0c */ /* 0x000fc8000bf05070 */
[----:B------:R-:W-:-:S13]  /*0800*/  ISETP.NE.AND.EX P0, PT, RZ, UR5, PT, P0 ;  /* 0x00000005ff007c0c */ /* 0x000fda000bf05300 */
[----:B------:R-:W-:Y:S05]  /*0810*/  @!P0 BRA `(.L_x_7) ;  /* 0x00000000001c8947 */ /* 0x000fea0003800000 */
[----:B0-2---:R-:W0:Y:S02]  /*0820*/  LDC.64 R4, c[0x0][0x5a0] ;  /* 0x00016800ff047b82 */ /* 0x005e240000000a00 */
[----:B0-----:R-:W2:Y:S02]  /*0830*/  LDG.E.64 R4, desc[UR12][R4.64] ;  /* 0x0000000c04047981 */ /* 0x001ea4000c1e1b00 */
[----:B--2---:R-:W-:-:S04]  /*0840*/  ISETP.NE.U32.AND P0, PT, R4, RZ, PT ;  /* 0x000000ff0400720c */ /* 0x004fc80003f05070 */
[----:B------:R-:W-:-:S13]  /*0850*/  ISETP.NE.AND.EX P0, PT, R5, RZ, PT, P0 ;  /* 0x000000ff0500720c */ /* 0x000fda0003f05300 */
[----:B------:R-:W-:Y:S05]  /*0860*/  @!P0 BRA `(.L_x_7) ;  /* 0x0000000000088947 */ /* 0x000fea0003800000 */
[----:B------:R0:W5:Y:S01]  /*0870*/  LD.E R2, desc[UR12][R4.64] ;  /* 0x0000000c04027980 */ /* 0x000162000c101900 */
[----:B------:R-:W-:Y:S05]  /*0880*/  BRA `(.L_x_8) ;  /* 0x0000000000207947 */ /* 0x000fea0003800000 */
.L_x_7:
[----:B------:R-:W-:Y:S02]  /*0890*/  ULDC.64 UR4, c[0x0][0x590] ;  /* 0x0001640000047ab9 */ /* 0x000fe40000000a00 */
[----:B------:R-:W-:-:S04]  /*08a0*/  ISETP.NE.U32.AND P0, PT, RZ, UR4, PT ;  /* 0x00000004ff007c0c */ /* 0x000fc8000bf05070 */
[----:B------:R-:W-:-:S13]  /*08b0*/  ISETP.NE.AND.EX P0, PT, RZ, UR5, PT, P0 ;  /* 0x00000005ff007c0c */ /* 0x000fda000bf05300 */
[----:B------:R-:W-:Y:S05]  /*08c0*/  @!P0 BRA `(.L_x_9) ;  /* 0x00000000000c8947 */ /* 0x000fea0003800000 */
[----:B0-2---:R-:W0:Y:S02]  /*08d0*/  LDC.64 R4, c[0x0][0x590] ;  /* 0x00016400ff047b82 */ /* 0x005e240000000a00 */
[----:B0-----:R4:W5:Y:S01]  /*08e0*/  LDG.E R2, desc[UR12][R4.64] ;  /* 0x0000000c04027981 */ /* 0x001962000c1e1900 */
[----:B------:R-:W-:Y:S05]  /*08f0*/  BRA `(.L_x_8) ;  /* 0x0000000000047947 */ /* 0x000fea0003800000 */
.L_x_9:
[----:B------:R-:W3:Y:S02]  /*0900*/  LDC R2, c[0x0][0x584] ;  /* 0x00016100ff027b82 */ /* 0x000ee40000000800 */
.L_x_8:
[----:B------:R-:W1:Y:S01]  /*0910*/  LDC R6, c[0x0][0x3c4] ;  /* 0x0000f100ff067b82 */ /* 0x000e620000000800 */
[----:B------:R-:W-:-:S07]  /*0920*/  ISETP.NE.AND P0, PT, R9, RZ, PT ;  /* 0x000000ff0900720c */ /* 0x000fce0003f05270 */
[----:B0-2-4-:R-:W0:Y:S01]  /*0930*/  LDC.64 R4, c[0x0][0x3c8] ;  /* 0x0000f200ff047b82 */ /* 0x015e220000000a00 */
[----:B-1----:R-:W-:-:S05]  /*0940*/  VIADD R6, R6, 0x1f ;  /* 0x0000001f06067836 */ /* 0x002fca0000000000 */
[----:B------:R-:W-:-:S04]  /*0950*/  SHF.R.S32.HI R7, RZ, 0x1f, R6 ;  /* 0x0000001fff077819 */ /* 0x000fc80000011406 */
[----:B------:R-:W-:-:S04]  /*0960*/  LEA.HI R7, R7, R6, RZ, 0x5 ;  /* 0x0000000607077211 */ /* 0x000fc800078f28ff */
[----:B------:R-:W-:-:S05]  /*0970*/  SHF.R.S32.HI R7, RZ, 0x5, R7 ;  /* 0x00000005ff077819 */ /* 0x000fca0000011407 */
[----:B0-----:R-:W-:-:S04]  /*0980*/  IMAD R6, R7, R4, RZ ;  /* 0x0000000407067224 */ /* 0x001fc800078e02ff */
[----:B------:R-:W-:Y:S01]  /*0990*/  IMAD R6, R6, R5, RZ ;  /* 0x0000000506067224 */ /* 0x000fe200078e02ff */
[----:B------:R-:W-:Y:S06]  /*09a0*/  @!P0 BRA `(.L_x_10) ;  /* 0x0000002c008c8947 */ /* 0x000fec0003800000 */
[----:B------:R-:W-:-:S13]  /*09b0*/  ISETP.NE.AND P0, PT, R9, 0x1, PT ;  /* 0x000000010900780c */ /* 0x000fda0003f05270 */
[----:B------:R-:W-:Y:S05]  /*09c0*/  @P0 EXIT ;  /* 0x000000000000094d */ /* 0x000fea0003800000 */
[----:B------:R-:W-:Y:S01]  /*09d0*/  ISETP.GE.AND P0, PT, R6, 0x1, PT ;  /* 0x000000010600780c */ /* 0x000fe20003f06270 */
[----:B------:R-:W-:Y:S01]  /*09e0*/  UMOV UR4, URZ ;  /* 0x0000003f00047c82 */ /* 0x000fe20008000000 */
[----:B------:R-:W-:Y:S02]  /*09f0*/  CS2R R54, SRZ ;  /* 0x0000000000367805 */ /* 0x000fe4000001ff00 */
[----:B------:R-:W-:Y:S02]  /*0a00*/  CS2R R24, SRZ ;  /* 0x0000000000187805 */ /* 0x000fe4000001ff00 */
[----:B------:R-:W-:Y:S02]  /*0a10*/  CS2R R26, SRZ ;  /* 0x00000000001a7805 */ /* 0x000fe4000001ff00 */
[----:B------:R-:W-:Y:S02]  /*0a20*/  CS2R R28, SRZ ;  /* 0x00000000001c7805 */ /* 0x000fe4000001ff00 */
[----:B------:R-:W-:-:S02]  /*0a30*/  CS2R R30, SRZ ;  /* 0x00000000001e7805 */ /* 0x000fc4000001ff00 */
[----:B------:R-:W-:Y:S02]  /*0a40*/  CS2R R32, SRZ ;  /* 0x0000000000207805 */ /* 0x000fe4000001ff00 */
        /* <DEDUP_REMOVED lines=9> */
[----:B------:R-:W-:Y:S01]  /*0ae0*/  CS2R R52, SRZ ;  /* 0x0000000000347805 */ /* 0x000fe2000001ff00 */
[----:B------:R-:W-:Y:S06]  /*0af0*/  @!P0 BRA `(.L_x_11) ;  /* 0x0000000000748947 */ /* 0x000fec0003800000 */
[----:B------:R-:W-:-:S04]  /*0b00*/  LOP3.LUT R8, R3, 0x1, RZ, 0xfc, !PT ;  /* 0x0000000103087812 */ /* 0x000fc800078efcff */
[----:B------:R-:W-:-:S13]  /*0b10*/  ISETP.NE.AND P0, PT, R8, 0x3, PT ;  /* 0x000000030800780c */ /* 0x000fda0003f05270 */
[----:B------:R-:W-:Y:S05]  /*0b20*/  @!P0 BRA `(.L_x_12) ;  /* 0x0000000000048947 */ /* 0x000fea0003800000 */
[----:B------:R-:W-:Y:S01]  /*0b30*/  BPT.TRAP 0x1 ;  /* 0x000000040000795c */ /* 0x000fe20000300000 */
.L_x_12:
[----:B------:R-:W0:Y:S01]  /*0b40*/  S2UR UR5, SR_CgaCtaId ;  /* 0x00000000000579c3 */ /* 0x000e220000008800 */
[----:B------:R-:W-:Y:S01]  /*0b50*/  SHF.L.U32 R8, RZ, 0x1f, RZ ;  /* 0x0000001fff087819 */ /* 0x000fe200000006ff */
[----:B------:R-:W-:Y:S02]  /*0b60*/  UMOV UR4, 0x400 ;  /* 0x0000040000047882 */ /* 0x000fe40000000000 */
[----:B0-----:R-:W-:-:S12]  /*0b70*/  ULEA UR5, UR5, UR4, 0x18 ;  /* 0x0000000405057291 */ /* 0x001fd8000f8ec03f */
.L_x_13:
[----:B0-----:R-:W-:-:S04]  /*0b80*/  IMAD.U32 R9, RZ, RZ, UR5 ;  /* 0x00000005ff097e24 */ /* 0x001fc8000f8e00ff */
[----:B------:R0:W1:Y:S03]  /*0b90*/  SYNCS.PHASECHK.TRANS64.TRYWAIT P0, [R9+URZ+0x38000], R8 ;  /* 0x03800008090075a7 */ /* 0x000066000800017f */
[----:B-1----:R-:W-:Y:S05]  /*0ba0*/  @!P0 NANOSLEEP.SYNCS 0x989680 ;  /* 0x009896800000895d */ /* 0x002fea0003900000 */
[----:B------:R-:W1:Y:S02]  /*0bb0*/  @!P0 SYNCS.PHASECHK.TRANS64 P0, [R9+URZ+0x38000], R8 ;  /* 0x03800008090085a7 */ /* 0x000e64000800007f */
[----:B-1----:R-:W-:Y:S05]  /*0bc0*/  @!P0 BRA `(.L_x_13) ;  /* 0xfffffffc00ec8947 */ /* 0x002fea000383ffff */
[----:B------:R-:W-:Y:S01]  /*0bd0*/  USHF.R.U32.HI UR4, URZ, 0x4, UR5 ;  /* 0x000000043f047899 */ /* 0x000fe20008011605 */
[----:B------:R-:W-:Y:S01]  /*0be0*/  WARPGROUP.ARRIVE ;  /* 0x00000000000079c5 */ /* 0x000fe20000000000 */
[----:B------:R-:W-:Y:S02]  /*0bf0*/  UIADD3 UR5, UR5, 0x1c000, URZ ;  /* 0x0001c00005057890 */ /* 0x000fe4000fffe03f */
[----:B------:R-:W-:Y:S02]  /*0c00*/  ULOP3.LUT UR4, UR4, 0x3fff, URZ, 0xc0, !UPT ;  /* 0x00003fff04047892 */ /* 0x000fe4000f8ec03f */
[----:B------:R-:W-:Y:S02]  /*0c10*/  USHF.R.U32.HI UR5, URZ, 0x4, UR5 ;  /* 0x000000043f057899 */ /* 0x000fe40008011605 */
[----:B------:R-:W-:Y:S02]  /*0c20*/  ULOP3.LUT UR4, UR4, 0x10000, URZ, 0xfc, !UPT ;  /* 0x0001000004047892 */ /* 0x000fe4000f8efc3f */
[----:B------:R-:W-:Y:S01]  /*0c30*/  ULOP3.LUT UR6, UR5, 0x3fff, URZ, 0xc0, !UPT ;  /* 0x00003fff05067892 */ /* 0x000fe2000f8ec03f */
[----:B------:R-:W-:-:S02]  /*0c40*/  UMOV UR7, 0x40000040 ;  /* 0x4000004000077882 */ /* 0x000fc40000000000 */
[----:B------:R-:W-:-:S06]  /*0c50*/  UMOV UR5, 0x80000020 ;  /* 0x8000002000057882 */ /* 0x000fcc0000000000 */
[----:B------:R-:W-:Y:S01]  /*0c60*/  HGMMA.64x64x16.F32 R24, gdesc[UR4].tnspB, RZ, !UPT ;  /* 0x40e00000041879f0 */ /* 0x000fe2000c7008ff */
[----:B------:R-:W-:Y:S02]  /*0c70*/  UIADD3 UR4, UR4, 0x2, URZ ;  /* 0x0000000204047890 */ /* 0x000fe4000fffe03f */
[----:B------:R-:W-:Y:S01]  /*0c80*/  UIADD3 UR6, UR6, 0x80, URZ ;  /* 0x0000008006067890 */ /* 0x000fe2000fffe03f */
[----:B------:R-:W-:Y:S01]  /*0c90*/  UMOV UR5, 0x80000020 ;  /* 0x8000002000057882 */ /* 0x000fe20000000000 */
[----:B------:R-:W-:-:S07]  /*0ca0*/  UMOV UR7, 0x40000040 ;  /* 0x4000004000077882 */ /* 0x000fce0000000000 */
[----:B------:R-:W-:Y:S01]  /*0cb0*/  HGMMA.64x64x16.F32 R24, gdesc[UR4].tnspB, R24, gsb0 ;  /* 0x40e00000041879f0 */ /* 0x000fe20008000818 */
[----:B------:R-:W-:-:S05]  /*0cc0*/  UMOV UR4, 0x1 ;  /* 0x0000000100047882 */ /* 0x000fca0000000000 */
.L_x_11:
[----:B0-----:R-:W-:-:S05]  /*0cd0*/  VIMNMX R9, R6, 0x1, PT ;  /* 0x0000000106097848 */ /* 0x001fca0003fe0100 */
[----:B------:R-:W-:-:S05]  /*0ce0*/  IMAD.IADD R8, R6, 0x1, -R9 ;  /* 0x0000000106087824 */ /* 0x000fca00078e0a09 */
[----:B------:R-:W-:-:S13]  /*0cf0*/  ISETP.GE.AND P0, PT, R8, 0x1, PT ;  /* 0x000000010800780c */ /* 0x000fda0003f06270 */
[----:B------:R-:W-:Y:S05]  /*0d00*/  @!P0 BRA `(.L_x_14) ;  /* 0x0000000000f48947 */ /* 0x000fea0003800000 */
[----:B------:R-:W0:Y:S01]  /*0d10*/  S2UR UR6, SR_CgaCtaId ;  /* 0x00000000000679c3 */ /* 0x000e220000008800 */
[----:B------:R-:W-:Y:S01]  /*0d20*/  IMAD R4, R4, R5, RZ ;  /* 0x0000000504047224 */ /* 0x000fe200078e02ff */
[----:B------:R-:W-:Y:S01]  /*0d30*/  UMOV UR5, 0x400 ;  /* 0x0000040000057882 */ /* 0x000fe20000000000 */
[----:B------:R-:W-:Y:S01]  /*0d40*/  LOP3.LUT R9, R3, 0x1, RZ, 0xfc, !PT ;  /* 0x0000000103097812 */ /* 0x000fe200078efcff */
[----:B------:R-:W-:Y:S01]  /*0d50*/  UISETP.NE.U32.AND UP0, UPT, UR4, URZ, UPT ;  /* 0x0000003f0400728c */ /* 0x000fe2000bf05070 */
[----:B------:R-:W-:Y:S02]  /*0d60*/  IMAD R4, R7, R4, RZ ;  /* 0x0000000407047224 */ /* 0x000fe400078e02ff */
[----:B------:R-:W-:-:S03]  /*0d70*/  IMAD.MOV.U32 R7, RZ, RZ, RZ ;  /* 0x000000ffff077224 */ /* 0x000fc600078e00ff */
[----:B------:R-:W-:-:S04]  /*0d80*/  LOP3.LUT R5, RZ, R4, RZ, 0x33, !PT ;  /* 0x00000004ff057212 */ /* 0x000fc800078e33ff */
[----:B------:R-:W-:-:S04]  /*0d90*/  VIMNMX R5, R5, -0x2, !PT ;  /* 0xfffffffe05057848 */ /* 0x000fc80007fe0100 */
[----:B------:R-:W-:Y:S01]  /*0da0*/  IADD3 R4, R5, 0x2, R4 ;  /* 0x0000000205047810 */ /* 0x000fe20007ffe004 */
[----:B0-----:R-:W-:-:S04]  /*0db0*/  ULEA UR7, UR6, UR5, 0x18 ;  /* 0x0000000506077291 */ /* 0x001fc8000f8ec03f */
[----:B------:R-:W-:Y:S02]  /*0dc0*/  UIADD3 UR5, UR7, 0x1c000, URZ ;  /* 0x0001c00007057890 */ /* 0x000fe4000fffe03f */
[----:B------:R-:W-:Y:S02]  /*0dd0*/  USHF.R.U32.HI UR6, URZ, 0x4, UR7 ;  /* 0x000000043f067899 */ /* 0x000fe40008011607 */
[----:B------:R-:W-:Y:S02]  /*0de0*/  USHF.R.U32.HI UR5, URZ, 0x4, UR5 ;  /* 0x000000043f057899 */ /* 0x000fe40008011605 */
[----:B------:R-:W-:Y:S02]  /*0df0*/  ULOP3.LUT UR6, UR6, 0x3fff, URZ, 0xc0, !UPT ;  /* 0x00003fff06067892 */ /* 0x000fe4000f8ec03f */
[----:B------:R-:W-:Y:S02]  /*0e00*/  ULOP3.LUT UR14, UR5, 0x3fff, URZ, 0xc0, !UPT ;  /* 0x00003fff050e7892 */ /* 0x000fe4000f8ec03f */
[----:B------:R-:W-:Y:S01]  /*0e10*/  ULOP3.LUT UR15, UR6, 0x10000, URZ, 0xfc, !UPT ;  /* 0x00010000060f7892 */ /* 0x000fe2000f8efc3f */
[----:B------:R-:W-:-:S11]  /*0e20*/  UMOV UR5, URZ ;  /* 0x0000003f00057c82 */ /* 0x000fd60008000000 */
.L_x_19:
[----:B------:R-:W-:-:S13]  /*0e30*/  ISETP.NE.AND P1, PT, R9, 0x3, PT ;  /* 0x000000030900780c */ /* 0x000fda0003f25270 */
[----:B0-----:R-:W-:Y:S05]  /*0e40*/  @!P1 BRA `(.L_x_15) ;  /* 0x0000000000049947 */ /* 0x001fea0003800000 */
[----:B------:R-:W-:Y:S01]  /*0e50*/  BPT.TRAP 0x1 ;  /* 0x000000040000795c */ /* 0x000fe20000300000 */
.L_x_15:
[----:B------:R-:W-:Y:S01]  /*0e60*/  SHF.L.U32 R5, R7, 0x1f, RZ ;  /* 0x0000001f07057819 */ /* 0x000fe200000006ff */
[----:B------:R-:W-:-:S12]  /*0e70*/  ULEA UR6, UR4, UR7, 0x3 ;  /* 0x0000000704067291 */ /* 0x000fd8000f8e183f */
.L_x_16:
[----:B0-----:R-:W-:-:S04]  /*0e80*/  IMAD.U32 R10, RZ, RZ, UR6 ;  /* 0x00000006ff0a7e24 */ /* 0x001fc8000f8e00ff */
[----:B------:R0:W1:Y:S03]  /*0e90*/  SYNCS.PHASECHK.TRANS64.TRYWAIT P0, [R10+URZ+0x38000], R5 ;  /* 0x038000050a0075a7 */ /* 0x000066000800017f */
[----:B-1----:R-:W-:Y:S05]  /*0ea0*/  @!P0 NANOSLEEP.SYNCS 0x989680 ;  /* 0x009896800000895d */ /* 0x002fea0003900000 */
[----:B------:R-:W1:Y:S02]  /*0eb0*/  @!P0 SYNCS.PHASECHK.TRANS64 P0, [R10+URZ+0x38000], R5 ;  /* 0x038000050a0085a7 */ /* 0x000e64000800007f */
[----:B-1----:R-:W-:Y:S05]  /*0ec0*/  @!P0 BRA `(.L_x_16) ;  /* 0xfffffffc00ec8947 */ /* 0x002fea000383ffff */
[----:B------:R-:W-:Y:S01]  /*0ed0*/  ULEA UR8, UR4, UR15, 0x8 ;  /* 0x0000000f04087291 */ /* 0x000fe2000f8e403f */
[----:B------:R-:W-:Y:S01]  /*0ee0*/  WARPGROUP.ARRIVE ;  /* 0x00000000000079c5 */ /* 0x000fe20000000000 */
[----:B------:R-:W-:Y:S01]  /*0ef0*/  ULEA UR10, UR4, UR14, 0x8 ;  /* 0x0000000e040a7291 */ /* 0x000fe2000f8e403f */
[----:B------:R-:W-:Y:S01]  /*0f00*/  UMOV UR9, 0x80000020 ;  /* 0x8000002000097882 */ /* 0x000fe20000000000 */
[----:B------:R-:W-:-:S07]  /*0f10*/  UMOV UR11, 0x40000040 ;  /* 0x40000040000b7882 */ /* 0x000fce0000000000 */
[----:B------:R-:W-:Y:S01]  /*0f20*/  HGMMA.64x64x16.F32 R24, gdesc[UR8].tnspB, R24, UP0 ;  /* 0x40e00000081879f0 */ /* 0x000fe2000bf00818 */
[----:B------:R-:W-:Y:S02]  /*0f30*/  UIADD3 UR8, UR8, 0x2, URZ ;  /* 0x0000000208087890 */ /* 0x000fe4000fffe03f */
[----:B------:R-:W-:Y:S01]  /*0f40*/  UIADD3 UR10, UR10, 0x80, URZ ;  /* 0x000000800a0a7890 */ /* 0x000fe2000fffe03f */
[----:B------:R-:W-:Y:S01]  /*0f50*/  UMOV UR9, 0x80000020 ;  /* 0x8000002000097882 */ /* 0x000fe20000000000 */
[----:B------:R-:W-:-:S07]  /*0f60*/  UMOV UR11, 0x40000040 ;  /* 0x40000040000b7882 */ /* 0x000fce0000000000 */
[----:B------:R-:W-:Y:S03]  /*0f70*/  HGMMA.64x64x16.F32 R24, gdesc[UR8].tnspB, R24, gsb0 ;  /* 0x40e00000081879f0 */ /* 0x000fe60008000818 */
[----:B------:R-:W-:Y:S02]  /*0f80*/  WARPGROUP.DEPBAR.LE gsb0, 0x1 ;  /* 0x00008000000079c5 */ /* 0x000fe40000010100 */
[----:B------:R-:W-:Y:S05]  /*0f90*/  @!P1 BRA `(.L_x_17) ;  /* 0x0000000000049947 */ /* 0x000fea0003800000 */
[----:B------:R-:W-:Y:S01]  /*0fa0*/  BPT.TRAP 0x1 ;  /* 0x000000040000795c */ /* 0x000fe20000300000 */
.L_x_17:
[----:B------:R-:W-:Y:S01]  /*0fb0*/  ULEA UR6, UR5, UR7, 0x3 ;  /* 0x0000000705067291 */ /* 0x000fe2000f8e183f */
[----:B------:R-:W-:-:S03]  /*0fc0*/  ISETP.GT.U32.AND P0, PT, R3, 0x1, PT ;  /* 0x000000010300780c */ /* 0x000fc60003f04070 */
[----:B------:R-:W-:-:S04]  /*0fd0*/  UIADD3 UR6, UR6, 0x380e0, URZ ;  /* 0x000380e006067890 */ /* 0x000fc8000fffe03f */
[----:B------:R-:W-:-:S09]  /*0fe0*/  UPRMT UR6, URZ, 0x654, UR6 ;  /* 0x000006543f067896 */ /* 0x000fd20008000006 */
[----:B------:R-:W-:Y:S01]  /*0ff0*/  SYNCS.ARRIVE.TRANS64.RED.A1T0 RZ, [UR6], RZ ;  /* 0x000000ffffff79a7 */ /* 0x000fe20008100406 */
[----:B------:R-:W-:Y:S05]  /*1000*/  @P0 BRA `(.L_x_18) ;  /* 0x0000000000040947 */ /* 0x000fea0003800000 */
[----:B------:R-:W-:Y:S01]  /*1010*/  BPT.TRAP 0x1 ;  /* 0x000000040000795c */ /* 0x000fe20000300000 */
.L_x_18:
[----:B------:R-:W-:Y:S01]  /*1020*/  VIADD R4, R4, 0xffffffff ;  /* 0xffffffff04047836 */ /* 0x000fe20000000000 */
[----:B------:R-:W-:Y:S02]  /*1030*/  UIADD3 UR4, UR4, 0x1, URZ ;  /* 0x0000000104047890 */ /* 0x000fe4000fffe03f */
[----:B------:R-:W-:Y:S02]  /*1040*/  UIADD3 UR5, UR5, 0x1, URZ ;  /* 0x0000000105057890 */ /* 0x000fe4000fffe03f */
[----:B------:R-:W-:Y:S01]  /*1050*/  ISETP.GT.AND P0, PT, R4, 0x1, PT ;  /* 0x000000010400780c */ /* 0x000fe20003f04270 */
[----:B------:R-:W-:Y:S02]  /*1060*/  UISETP.NE.AND UP0, UPT, UR4, 0x1c, UPT ;  /* 0x0000001c0400788c */ /* 0x000fe4000bf05270 */
[----:B------:R-:W-:Y:S02]  /*1070*/  UISETP.NE.AND UP1, UPT, UR5, 0x1c, UPT ;  /* 0x0000001c0500788c */ /* 0x000fe4000bf25270 */
[----:B------:R-:W-:-:S02]  /*1080*/  USEL UR6, URZ, 0x1, UP0 ;  /* 0x000000013f067887 */ /* 0x000fc40008000000 */
[----:B------:R-:W-:Y:S02]  /*1090*/  USEL UR4, UR4, URZ, UP0 ;  /* 0x0000003f04047287 */ /* 0x000fe40008000000 */
[----:B------:R-:W-:Y:S02]  /*10a0*/  USEL UR5, UR5, URZ, UP1 ;  /* 0x0000003f05057287 */ /* 0x000fe40008800000 */
[----:B------:R-:W-:Y:S01]  /*10b0*/  UPLOP3.LUT UP0, UPT, UPT, UPT, UPT, 0x80, 0x0 ;  /* 0x000000000000789c */ /* 0x000fe20003f0f070 */
[----:B------:R-:W-:Y:S01]  /*10c0*/  LOP3.LUT R7, R7, UR6, RZ, 0x3c, !PT ;  /* 0x0000000607077c12 */ /* 0x000fe2000f8e3cff */
[----:B------:R-:W-:Y:S09]  /*10d0*/  @P0 BRA `(.L_x_19) ;  /* 0xfffffffc00540947 */ /* 0x000ff2000383ffff */
.L_x_14:
[----:B------:R-:W-:Y:S01]  /*10e0*/  ISETP.GE.AND P0, PT, R6, 0x1, PT ;  /* 0x000000010600780c */ /* 0x000fe20003f06270 */
[----:B------:R-:W-:-:S12]  /*10f0*/  WARPGROUP.DEPBAR.LE gsb0, 0x0 ;  /* 0x00008000000079c5 */ /* 0x000fd80000010000 */
[----:B------:R-:W-:Y:S05]  /*1100*/  @!P0 BRA `(.L_x_20) ;  /* 0x0000000000448947 */ /* 0x000fea0003800000 */
[----:B------:R-:W-:-:S04]  /*1110*/  LOP3.LUT R4, R3, 0x1, RZ, 0xfc, !PT ;  /* 0x0000000103047812 */ /* 0x000fc800078efcff */
[----:B------:R-:W-:-:S13]  /*1120*/  ISETP.NE.AND P0, PT, R4, 0x3, PT ;  /* 0x000000030400780c */ /* 0x000fda0003f05270 */
[----:B------:R-:W-:Y:S05]  /*1130*/  @!P0 BRA `(.L_x_21) ;  /* 0x0000000000048947 */ /* 0x000fea0003800000 */
[----:B------:R-:W-:Y:S01]  /*1140*/  BPT.TRAP 0x1 ;  /* 0x000000040000795c */ /* 0x000fe20000300000 */
.L_x_21:
[----:B------:R-:W1:Y:S01]  /*1150*/  S2R R7, SR_CgaCtaId ;  /* 0x0000000000077919 */ /* 0x000e620000008800 */
[----:B------:R-:W-:Y:S02]  /*1160*/  SHF.R.U32.HI R4, RZ, 0x2, R8 ;  /* 0x00000002ff047819 */ /* 0x000fe40000011608 */
[----:B------:R-:W-:Y:S02]  /*1170*/  MOV R6, 0x400 ;  /* 0x0000040000067802 */ /* 0x000fe40000000f00 */
[----:B------:R-:W-:Y:S01]  /*1180*/  ISETP.GT.U32.AND P0, PT, R3, 0x1, PT ;  /* 0x000000010300780c */ /* 0x000fe20003f04070 */
[----:B0-----:R-:W-:-:S04]  /*1190*/  IMAD.WIDE.U32 R4, R4, 0x24924925, RZ ;  /* 0x2492492504047825 */ /* 0x001fc800078e00ff */
[----:B------:R-:W-:Y:S01]  /*11a0*/  IMAD R4, R5, -0x1c, R8 ;  /* 0xffffffe405047824 */ /* 0x000fe200078e0208 */
[----:B-1----:R-:W-:-:S05]  /*11b0*/  LEA R7, R7, R6, 0x18 ;  /* 0x0000000607077211 */ /* 0x002fca00078ec0ff */
[----:B------:R-:W-:-:S04]  /*11c0*/  IMAD R4, R4, 0x8, R7 ;  /* 0x0000000804047824 */ /* 0x000fc800078e0207 */
[----:B------:R-:W-:-:S05]  /*11d0*/  VIADD R4, R4, 0x380e0 ;  /* 0x000380e004047836 */ /* 0x000fca0000000000 */
[----:B------:R-:W-:-:S04]  /*11e0*/  PRMT R4, RZ, 0x654, R4 ;  /* 0x00000654ff047816 */ /* 0x000fc80000000004 */
[----:B------:R1:W-:Y:S01]  /*11f0*/  SYNCS.ARRIVE.TRANS64.RED.A1T0 RZ, [R4+URZ], RZ ;  /* 0x000000ff04ff79a7 */ /* 0x0003e2000810043f */
[----:B------:R-:W-:Y:S05]  /*1200*/  @P0 BRA `(.L_x_20) ;  /* 0x0000000000040947 */ /* 0x000fea0003800000 */
[----:B------:R-:W-:Y:S01]  /*1210*/  BPT.TRAP 0x1 ;  /* 0x000000040000795c */ /* 0x000fe20000300000 */
.L_x_20:
[----:B-1----:R-:W1:Y:S01]  /*1220*/  S2R R4, SR_TID.X ;  /* 0x0000000000047919 */ /* 0x002e620000002100 */
[----:B------:R-:W-:Y:S01]  /*1230*/  ULDC.64 UR4, c[0x0][0x280] ;  /* 0x0000a00000047ab9 */ /* 0x000fe20000000a00 */
[----:B------:R-:W2:Y:S01]  /*1240*/  S2R R9, SR_CTAID.Y ;  /* 0x0000000000097919 */ /* 0x000ea20000002600 */
[----:B------:R-:W4:Y:S01]  /*1250*/  S2R R11, SR_CTAID.X ;  /* 0x00000000000b7919 */ /* 0x000f220000002500 */
[----:B-1----:R-:W-:-:S04]  /*1260*/  SHF.R.S32.HI R3, RZ, 0x1f, R4 ;  /* 0x0000001fff037819 */ /* 0x002fc80000011404 */
[----:B------:R-:W-:Y:S01]  /*1270*/  LEA.HI R3, R3, R4, RZ, 0x7 ;  /* 0x0000000403037211 */ /* 0x000fe200078f38ff */
[----:B--2---:R-:W-:-:S03]  /*1280*/  IMAD.SHL.U32 R9, R9, 0x40, RZ ;  /* 0x0000004009097824 */ /* 0x004fc600078e00ff */
[----:B------:R-:W-:Y:S02]  /*1290*/  LOP3.LUT R3, R3, 0xffffff80, RZ, 0xc0, !PT ;  /* 0xffffff8003037812 */ /* 0x000fe400078ec0ff */
[----:B------:R-:W-:-:S03]  /*12a0*/  ISETP.GE.AND P0, PT, R9, UR5, PT ;  /* 0x0000000509007c0c */ /* 0x000fc6000bf06270 */
[----:B0-----:R-:W-:Y:S02]  /*12b0*/  IMAD.IADD R5, R4, 0x1, -R3 ;  /* 0x0000000104057824 */ /* 0x001fe400078e0a03 */
[----:B----4-:R-:W-:-:S03]  /*12c0*/  IMAD.SHL.U32 R3, R11, 0x40, RZ ;  /* 0x000000400b037824 */ /* 0x010fc600078e00ff */
[----:B------:R-:W-:Y:S02]  /*12d0*/  SHF.R.S32.HI R8, RZ, 0x1f, R5 ;  /* 0x0000001fff087819 */ /* 0x000fe40000011405 */
[----:B------:R-:W-:Y:S02]  /*12e0*/  ISETP.GE.OR P0, PT, R3, UR4, P0 ;  /* 0x0000000403007c0c */ /* 0x000fe40008706670 */
[----:B------:R-:W-:-:S04]  /*12f0*/  LEA.HI R4, R8, R5, RZ, 0x2 ;  /* 0x0000000508047211 */ /* 0x000fc800078f10ff */
[--C-:B------:R-:W-:Y:S02]  /*1300*/  SHF.R.S32.HI R12, RZ, 0x2, R4.reuse ;  /* 0x00000002ff0c7819 */ /* 0x100fe40000011404 */
[----:B------:R-:W-:-:S04]  /*1310*/  SHF.R.S32.HI R7, RZ, 0x1f, R4 ;  /* 0x0000001fff077819 */ /* 0x000fc80000011404 */
[----:B------:R-:W-:-:S04]  /*1320*/  LEA.HI R7, R7, R12, RZ, 0x3 ;  /* 0x0000000c07077211 */ /* 0x000fc800078f18ff */
[----:B------:R-:W-:Y:S01]  /*1330*/  LOP3.LUT R13, R7, 0xfffffff8, RZ, 0xc0, !PT ;  /* 0xfffffff8070d7812 */ /* 0x000fe200078ec0ff */
[----:B------:R-:W-:Y:S06]  /*1340*/  @P0 EXIT ;  /* 0x000000000000094d */ /* 0x000fec0003800000 */
[----:B------:R-:W0:Y:S01]  /*1350*/  LDC.64 R6, c[0x0][0x5d0] ;  /* 0x00017400ff067b82 */ /* 0x000e220000000a00 */
[----:B------:R-:W-:Y:S01]  /*1360*/  LOP3.LUT R10, R4, 0x7ffffffc, RZ, 0xc0, !PT ;  /* 0x7ffffffc040a7812 */ /* 0x000fe200078ec0ff */
[----:B------:R-:W-:Y:S01]  /*1370*/  IMAD.IADD R4, R12, 0x1, -R13 ;  /* 0x000000010c047824 */ /* 0x000fe200078e0a0d */
[----:B------:R-:W-:Y:S02]  /*1380*/  LEA.HI R8, R8, R5, RZ, 0x5 ;  /* 0x0000000508087211 */ /* 0x000fe400078f28ff */
[----:B---3-5:R-:W-:Y:S01]  /*1390*/  FSETP.NEU.AND P1, PT, R2, RZ, PT ;  /* 0x000000ff0200720b */ /* 0x028fe20003f2d000 */
[----:B------:R-:W-:Y:S01]  /*13a0*/  IMAD.IADD R10, R5, 0x1, -R10 ;  /* 0x00000001050a7824 */ /* 0x000fe200078e0a0a */
[----:B------:R-:W-:Y:S02]  /*13b0*/  SHF.R.S32.HI R5, RZ, 0x1f, R4 ;  /* 0x0000001fff057819 */ /* 0x000fe40000011404 */
[----:B------:R-:W-:Y:S01]  /*13c0*/  SHF.R.S32.HI R13, RZ, 0x5, R8 ;  /* 0x00000005ff0d7819 */ /* 0x000fe20000011408 */
[----:B------:R-:W-:-:S02]  /*13d0*/  IMAD.SHL.U32 R12, R10, 0x2, RZ ;  /* 0x000000020a0c7824 */ /* 0x000fc400078e00ff */
[----:B------:R-:W-:-:S03]  /*13e0*/  IMAD.WIDE R10, R11, 0x40, R4 ;  /* 0x000000400b0a7825 */ /* 0x000fc600078e0204 */
[----:B------:R-:W-:Y:S01]  /*13f0*/  SHF.R.S32.HI R14, RZ, 0x1f, R12 ;  /* 0x0000001fff0e7819 */ /* 0x000fe2000001140c */
[----:B------:R-:W-:Y:S01]  /*1400*/  IMAD R5, R13, -0x10, -R3 ;  /* 0xfffffff00d057824 */ /* 0x000fe200078e0a03 */
[----:B------:R-:W-:Y:S01]  /*1410*/  IADD3 R8, P0, R9, R12, RZ ;  /* 0x0000000c09087210 */ /* 0x000fe20007f1e0ff */
[----:B------:R-:W-:Y:S01]  /*1420*/  IMAD.WIDE R10, R13, 0x10, R10 ;  /* 0x000000100d0a7825 */ /* 0x000fe200078e020a */
[----:B------:R-:W-:Y:S02]  /*1430*/  IADD3 R3, -R12, UR5, -R9 ;  /* 0x000000050c037c10 */ /* 0x000fe4000fffe909 */
[----:B------:R-:W-:Y:S02]  /*1440*/  LEA.HI.X.SX32 R9, R9, R14, 0x1, P0 ;  /* 0x0000000e09097211 */ /* 0x000fe400000f0eff */
[----:B------:R-:W-:Y:S01]  /*1450*/  IADD3 R4, R5, UR4, -R4 ;  /* 0x0000000405047c10 */ /* 0x000fe2000fffe804 */
[-C--:B0-----:R-:W-:Y:S01]  /*1460*/  IMAD R5, R11, R6.reuse, RZ ;  /* 0x000000060b057224 */ /* 0x081fe200078e02ff */
[----:B------:R-:W-:Y:S01]  /*1470*/  ISETP.GT.AND P0, PT, R3, RZ, PT ;  /* 0x000000ff0300720c */ /* 0x000fe20003f04270 */
[----:B------:R-:W-:Y:S01]  /*1480*/  IMAD.WIDE.U32 R12, R10, R6, R8 ;  /* 0x000000060a0c7225 */ /* 0x000fe200078e0008 */
[----:B------:R-:W-:-:S02]  /*1490*/  SHF.L.U64.HI R16, R6, 0x3, R7 ;  /* 0x0000000306107819 */ /* 0x000fc40000010207 */
[----:B------:R-:W-:Y:S01]  /*14a0*/  ISETP.GT.AND P2, PT, R4, RZ, P0 ;  /* 0x000000ff0400720c */ /* 0x000fe20000744270 */
[----:B------:R-:W-:Y:S02]  /*14b0*/  IMAD R5, R10, R7, R5 ;  /* 0x000000070a057224 */ /* 0x000fe400078e0205 */
[----:B------:R-:W-:Y:S02]  /*14c0*/  IMAD.SHL.U32 R17, R6, 0x8, RZ ;  /* 0x0000000806117824 */ /* 0x000fe400078e00ff */
[----:B------:R-:W-:Y:S01]  /*14d0*/  IMAD.IADD R19, R13, 0x1, R5 ;  /* 0x000000010d137824 */ /* 0x000fe200078e0205 */
[----:B------:R-:W-:Y:S07]  /*14e0*/  @!P1 BRA `(.L_x_22) ;  /* 0x00000018001c9947 */ /* 0x000fee0003800000 */
[----:B------:R-:W-:Y:S01]  /*14f0*/  ULDC.64 UR6, c[0x0][0x5b0] ;  /* 0x00016c0000067ab9 */ /* 0x000fe20000000a00 */
[----:B------:R-:W-:Y:S01]  /*1500*/  ULDC.64 UR8, c[0x0][0x5a8] ;  /* 0x00016a0000087ab9 */ /* 0x000fe20000000a00 */
[----:B------:R-:W-:Y:S01]  /*1510*/  IMAD R5, R11, UR6, RZ ;  /* 0x000000060b057c24 */ /* 0x000fe2000f8e02ff */
[----:B------:R-:W-:Y:S01]  /*1520*/  ULDC.64 UR4, c[0x0][0x5c8] ;  /* 0x0001720000047ab9 */ /* 0x000fe20000000a00 */
[----:B------:R-:W-:-:S04]  /*1530*/  IMAD.WIDE.U32 R14, R10, UR6, R8 ;  /* 0x000000060a0e7c25 */ /* 0x000fc8000f8e0008 */
[----:B------:R-:W-:Y:S01]  /*1540*/  IMAD R5, R10, UR7, R5 ;  /* 0x000000070a057c24 */ /* 0x000fe2000f8e0205 */
[----:B------:R-:W-:-:S03]  /*1550*/  LEA R6, P1, R14, UR8, 0x1 ;  /* 0x000000080e067c11 */ /* 0x000fc6000f8208ff */
[----:B------:R-:W-:-:S05]  /*1560*/  IMAD.IADD R7, R15, 0x1, R5 ;  /* 0x000000010f077824 */ /* 0x000fca00078e0205 */
[----:B------:R-:W-:-:S05]  /*1570*/  LEA.HI.X R7, R14, UR9, R7, 0x1, P1 ;  /* 0x000000090e077c11 */ /* 0x000fca00088f0c07 */
[----:B------:R-:W2:Y:S01]  /*1580*/  @P2 LDG.E.LTC128B.U16 R13, desc[UR12][R6.64] ;  /* 0x0000000c060d2981 */ /* 0x000ea2000c1e1520 */
[----:B------:R-:W-:Y:S01]  /*1590*/  LEA R14, P4, R12, UR4, 0x1 ;  /* 0x000000040c0e7c11 */ /* 0x000fe2000f8808ff */
[----:B------:R-:W-:Y:S01]  /*15a0*/  BSSY B0, `(.L_x_23) ;  /* 0x000000d000007945 */ /* 0x000fe20003800000 */
[----:B------:R-:W-:-:S04]  /*15b0*/  ISETP.GT.AND P1, PT, R3, 0x1, PT ;  /* 0x000000010300780c */ /* 0x000fc80003f24270 */
[----:B------:R-:W-:Y:S01]  /*15c0*/  ISETP.GT.AND P3, PT, R4, RZ, P1 ;  /* 0x000000ff0400720c */ /* 0x000fe20000f64270 */
[----:B--2---:R-:W-:-:S05]  /*15d0*/  HADD2.F32 R15, -RZ, R13.H0_H0 ;  /* 0x2000000dff0f7230 */ /* 0x004fca0000004100 */
[----:B------:R-:W-:-:S04]  /*15e0*/  FMUL R15, R15, R2 ;  /* 0x000000020f0f7220 */ /* 0x000fc80000400000 */
[----:B------:R-:W-:-:S05]  /*15f0*/  FFMA R15, R24, R0, R15 ;  /* 0x00000000180f7223 */ /* 0x000fca000000000f */
[----:B------:R-:W-:Y:S02]  /*1600*/  F2FP.F16.F32.PACK_AB R18, RZ, R15 ;  /* 0x0000000fff12723e */ /* 0x000fe400000000ff */
[----:B------:R-:W-:Y:S02]  /*1610*/  LEA.HI.X R15, R12, UR5, R19, 0x1, P4 ;  /* 0x000000050c0f7c11 */ /* 0x000fe4000a0f0c13 */
[----:B------:R-:W-:Y:S02]  /*1620*/  PRMT R12, R18, 0x7610, R12 ;  /* 0x00007610120c7816 */ /* 0x000fe4000000000c */
[----:B------:R-:W-:-:S03]  /*1630*/  PRMT R18, R13, 0x7610, R18 ;  /* 0x000076100d127816 */ /* 0x000fc60000000012 */
[----:B------:R0:W-:Y:S01]  /*1640*/  @P2 STG.E.U16 desc[UR12][R14.64], R12 ;  /* 0x0000000c0e002986 */ /* 0x0001e2000c10150c */
[----:B------:R-:W-:Y:S05]  /*1650*/  @!P3 BRA `(.L_x_24) ;  /* 0x000000000004b947 */ /* 0x000fea0003800000 */
[----:B------:R1:W5:Y:S02]  /*1660*/  LDG.E.LTC128B.U16 R18, desc[UR12][R6.64+0x2] ;  /* 0x0000020c06127981 */ /* 0x000364000c1e1520 */
.L_x_24:
[----:B------:R-:W-:Y:S05]  /*1670*/  BSYNC B0 ;  /* 0x0000000000007941 */ /* 0x000fea0003800000 */
.L_x_23:
[----:B------:R-:W-:Y:S01]  /*1680*/  USHF.L.U32 UR5, UR6, 0x3, URZ ;  /* 0x0000000306057899 */ /* 0x000fe2000800063f */
[----:B-----5:R-:W-:Y:S01]  /*1690*/  HADD2.F32 R11, -RZ, R18.H0_H0 ;  /* 0x20000012ff0b7230 */ /* 0x020fe20000004100 */
[----:B------:R-:W-:Y:S01]  /*16a0*/  USHF.L.U64.HI UR4, UR6, 0x3, UR7 ;  /* 0x0000000306047899 */ /* 0x000fe20008010207 */
[----:B------:R-:W-:-:S03]  /*16b0*/  ISETP.GT.AND P0, PT, R4, 0x8, P0 ;  /* 0x000000080400780c */ /* 0x000fc60000704270 */
[----:B0-----:R-:W-:Y:S02]  /*16c0*/  IMAD.U32 R12, RZ, RZ, UR5 ;  /* 0x00000005ff0c7e24 */ /* 0x001fe4000f8e00ff */
[----:B------:R-:W-:Y:S01]  /*16d0*/  FMUL R20, R11, R2 ;  /* 0x000000020b147220 */ /* 0x000fe20000400000 */
[----:B------:R-:W-:-:S03]  /*16e0*/  IMAD.U32 R13, RZ, RZ, UR4 ;  /* 0x00000004ff0d7e24 */ /* 0x000fc6000f8e00ff */
[----:B------:R-:W-:Y:S01]  /*16f0*/  FFMA R20, R25, R0, R20 ;  /* 0x0000000019147223 */ /* 0x000fe20000000014 */
[----:B------:R-:W-:-:S04]  /*1700*/  IMAD.WIDE.U32 R12, R10, UR6, R12 ;  /* 0x000000060a0c7c25 */ /* 0x000fc8000f8e000c */
[----:B------:R-:W-:Y:S02]  /*1710*/  F2FP.F16.F32.PACK_AB R20, RZ, R20 ;  /* 0x00000014ff14723e */ /* 0x000fe400000000ff */
[----:B------:R-:W-:Y:S01]  /*1720*/  IADD3 R10, P2, R8, R12, RZ ;  /* 0x0000000c080a7210 */ /* 0x000fe20007f5e0ff */
[----:B------:R-:W-:-:S03]  /*1730*/  @P3 IMAD.MOV.U32 R12, RZ, RZ, R14 ;  /* 0x000000ffff0c3224 */ /* 0x000fc600078e000e */
[----:B------:R-:W-:Y:S01]  /*1740*/  IADD3.X R5, R9, R5, R13, P2, !PT ;  /* 0x0000000509057210 */ /* 0x000fe200017fe40d */
[----:B------:R-:W-:Y:S01]  /*1750*/  @P3 IMAD.MOV.U32 R13, RZ, RZ, R15 ;  /* 0x000000ffff0d3224 */ /* 0x000fe200078e000f */
[----:B------:R-:W-:-:S04]  /*1760*/  LEA R8, P2, R10, UR8, 0x1 ;  /* 0x000000080a087c11 */ /* 0x000fc8000f8408ff */
[----:B------:R-:W-:Y:S01]  /*1770*/  LEA.HI.X R9, R10, UR9, R5, 0x1, P2 ;  /* 0x000000090a097c11 */ /* 0x000fe200090f0c05 */
[----:B------:R0:W-:Y:S04]  /*1780*/  @P3 STG.E.U16 desc[UR12][R12.64+0x2], R20 ;  /* 0x000002140c003986 */ /* 0x0001e8000c10150c */
[----:B------:R-:W2:Y:S01]  /*1790*/  @P0 LDG.E.LTC128B.U16 R18, desc[UR12][R8.64] ;  /* 0x0000000c08120981 */ /* 0x000ea2000c1e1520 */
[C---:B------:R-:W-:Y:S01]  /*17a0*/  SHF.L.U64.HI R11, R17.reuse, 0x1, R16 ;  /* 0x00000001110b7819 */ /* 0x040fe20000010210 */
[----:B------:R-:W-:Y:S01]  /*17b0*/  BSSY B0, `(.L_x_25) ;  /* 0x000000b000007945 */ /* 0x000fe20003800000 */
[----:B------:R-:W-:Y:S02]  /*17c0*/  LEA R10, P2, R17, R14, 0x1 ;  /* 0x0000000e110a7211 */ /* 0x000fe400078408ff */
[----:B------:R-:W-:-:S03]  /*17d0*/  ISETP.GT.AND P1, PT, R4, 0x8, P1 ;  /* 0x000000080400780c */ /* 0x000fc60000f24270 */
[----:B------:R-:W-:Y:S02]  /*17e0*/  IMAD.X R11, R11, 0x1, R15, P2 ;  /* 0x000000010b0b7824 */ /* 0x000fe400010e060f */
[----:B--2---:R-:W-:-:S05]  /*17f0*/  HADD2.F32 R5, -RZ, R18.H0_H0 ;  /* 0x20000012ff057230 */ /* 0x004fca0000004100 */
[----:B------:R-:W-:-:S04]  /*1800*/  FMUL R5, R5, R2 ;  /* 0x0000000205057220 */ /* 0x000fc80000400000 */
[----:B------:R-:W-:-:S05]  /*1810*/  FFMA R5, R26, R0, R5 ;  /* 0x000000001a057223 */ /* 0x000fca0000000005 */
[----:B------:R-:W-:-:S05]  /*1820*/  F2FP.F16.F32.PACK_AB R5, RZ, R5 ;  /* 0x00000005ff05723e */ /* 0x000fca00000000ff */
[----:B------:R0:W-:Y:S01]  /*1830*/  @P0 STG.E.U16 desc[UR12][R10.64], R5 ;  /* 0x000000050a000986 */ /* 0x0001e2000c10150c */
[----:B------:R-:W-:Y:S05]  /*1840*/  @!P1 BRA `(.L_x_26) ;  /* 0x0000000000049947 */ /* 0x000fea0003800000 */
[----:B------:R2:W5:Y:S02]  /*1850*/  LDG.E.LTC128B.U16 R18, desc[UR12][R8.64+0x2] ;  /* 0x0000020c08127981 */ /* 0x000564000c1e1520 */
.L_x_26:
[----:B------:R-:W-:Y:S05]  /*1860*/  BSYNC B0 ;  /* 0x0000000000007941 */ /* 0x000fea0003800000 */
.L_x_25:
[----:B0----5:R-:W-:Y:S01]  /*1870*/  HADD2.F32 R5, -RZ, R18.H0_H0 ;  /* 0x20000012ff057230 */ /* 0x021fe20000004100 */
[----:B------:R-:W-:Y:S01]  /*1880*/  ISETP.GT.AND P0, PT, R3, 0x8, PT ;  /* 0x000000080300780c */ /* 0x000fe20003f04270 */
[----:B------:R-:W-:Y:S03]  /*1890*/  BSSY B0, `(.L_x_27) ;  /* 0x0000008000007945 */ /* 0x000fe60003800000 */
[----:B------:R-:W-:Y:S01]  /*18a0*/  FMUL R12, R5, R2 ;  /* 0x00000002050c7220 */ /* 0x000fe20000400000 */
[----:B------:R-:W-:-:S03]  /*18b0*/  ISETP.GT.AND P2, PT, R4, RZ, P0 ;  /* 0x000000ff0400720c */ /* 0x000fc60000744270 */
[----:B------:R-:W-:-:S05]  /*18c0*/  FFMA R12, R27, R0, R12 ;  /* 0x000000001b0c7223 */ /* 0x000fca000000000c */
[----:B------:R-:W-:-:S05]  /*18d0*/  F2FP.F16.F32.PACK_AB R12, RZ, R12 ;  /* 0x0000000cff0c723e */ /* 0x000fca00000000ff */
[----:B------:R0:W-:Y:S01]  /*18e0*/  @P1 STG.E.U16 desc[UR12][R10.64+0x2], R12 ;  /* 0x0000020c0a001986 */ /* 0x0001e2000c10150c */
[----:B------:R-:W-:Y:S05]  /*18f0*/  @!P2 BRA `(.L_x_28) ;  /* 0x000000000004a947 */ /* 0x000fea0003800000 */
[----:B------:R3:W5:Y:S02]  /*1900*/  LDG.E.LTC128B.U16 R18, desc[UR12][R6.64+0x10] ;  /* 0x0000100c06127981 */ /* 0x000764000c1e1520 */
.L_x_28:
[----:B------:R-:W-:Y:S05]  /*1910*/  BSYNC B0 ;  /* 0x0000000000007941 */ /* 0x000fea0003800000 */
.L_x_27:
[----:B-----5:R-:W-:Y:S01]  /*1920*/  HADD2.F32 R5, -RZ, R18.H0_H0 ;  /* 0x20000012ff057230 */ /* 0x020fe20000004100 */
[----:B------:R-:W-:Y:S01]  /*1930*/  ISETP.GT.AND P1, PT, R3, 0x9, PT ;  /* 0x000000090300780c */ /* 0x000fe20003f24270 */
[----:B0-----:R-:W-:Y:S01]  /*1940*/  @P2 IMAD.MOV.U32 R12, RZ, RZ, R14 ;  /* 0x000000ffff0c2224 */ /* 0x001fe200078e000e */
[----:B------:R-:W-:Y:S01]  /*1950*/  BSSY B0, `(.L_x_29) ;  /* 0x0000009000007945 */ /* 0x000fe20003800000 */
[----:B------:R-:W-:Y:S02]  /*1960*/  @P2 IMAD.MOV.U32 R13, RZ, RZ, R15 ;  /* 0x000000ffff0d2224 */ /* 0x000fe400078e000f */
[----:B------:R-:W-:Y:S01]  /*1970*/  FMUL R5, R5, R2 ;  /* 0x0000000205057220 */ /* 0x000fe20000400000 */
[----:B------:R-:W-:-:S03]  /*1980*/  ISETP.GT.AND P3, PT, R4, RZ, P1 ;  /* 0x000000ff0400720c */ /* 0x000fc60000f64270 */
[----:B------:R-:W-:-:S05]  /*1990*/  FFMA R5, R28, R0, R5 ;  /* 0x000000001c057223 */ /* 0x000fca0000000005 */
[----:B------:R-:W-:-:S05]  /*19a0*/  F2FP.F16.F32.PACK_AB R5, RZ, R5 ;  /* 0x00000005ff05723e */ /* 0x000fca00000000ff */
[----:B------:R0:W-:Y:S01]  /*19b0*/  @P2 STG.E.U16 desc[UR12][R12.64+0x10], R5 ;  /* 0x000010050c002986 */ /* 0x0001e2000c10150c */
[----:B------:R-:W-:Y:S05]  /*19c0*/  @!P3 BRA `(.L_x_30) ;  /* 0x000000000004b947 */ /* 0x000fea0003800000 */
[----:B------:R4:W5:Y:S02]  /*19d0*/  LDG.E.LTC128B.U16 R18, desc[UR12][R6.64+0x12] ;  /* 0x0000120c06127981 */ /* 0x000964000c1e1520 */
.L_x_30:
[----:B------:R-:W-:Y:S05]  /*19e0*/  BSYNC B0 ;  /* 0x0000000000007941 */ /* 0x000fea0003800000 */
.L_x_29:
[----:B0----5:R-:W-:Y:S01]  /*19f0*/  HADD2.F32 R5, -RZ, R18.H0_H0 ;  /* 0x20000012ff057230 */ /* 0x021fe20000004100 */
[----:B------:R-:W-:Y:S01]  /*1a00*/  ISETP.GT.AND P0, PT, R4, 0x8, P0 ;  /* 0x000000080400780c */ /* 0x000fe20000704270 */
[----:B------:R-:W-:Y:S01]  /*1a10*/  @P3 IMAD.MOV.U32 R13, RZ, RZ, R15 ;  /* 0x000000ffff0d3224 */ /* 0x000fe200078e000f */
[----:B------:R-:W-:Y:S02]  /*1a20*/  BSSY B0, `(.L_x_31) ;  /* 0x0000009000007945 */ /* 0x000fe40003800000 */
[----:B------:R-:W-:-:S04]  /*1a30*/  FMUL R12, R5, R2 ;  /* 0x00000002050c7220 */ /* 0x000fc80000400000 */
[----:B------:R-:W-:-:S05]  /*1a40*/  FFMA R12, R29, R0, R12 ;  /* 0x000000001d0c7223 */ /* 0x000fca000000000c */
[----:B------:R-:W-:-:S04]  /*1a50*/  F2FP.F16.F32.PACK_AB R12, RZ, R12 ;  /* 0x0000000cff0c723e */ /* 0x000fc800000000ff */
[----:B------:R-:W-:Y:S01]  /*1a60*/  PRMT R5, R12, 0x7610, R5 ;  /* 0x000076100c057816 */ /* 0x000fe20000000005 */
[----:B------:R-:W-:-:S05]  /*1a70*/  @P3 IMAD.MOV.U32 R12, RZ, RZ, R14 ;  /* 0x000000ffff0c3224 */ /* 0x000fca00078e000e */
[----:B------:R0:W-:Y:S01]  /*1a80*/  @P3 STG.E.U16 desc[UR12][R12.64+0x12], R5 ;  /* 0x000012050c003986 */ /* 0x0001e2000c10150c */
[----:B------:R-:W-:Y:S05]  /*1a90*/  @!P0 BRA `(.L_x_32) ;  /* 0x0000000000048947 */ /* 0x000fea0003800000 */
[----:B------:R0:W5:Y:S02]  /*1aa0*/  LDG.E.LTC128B.U16 R18, desc[UR12][R8.64+0x10] ;  /* 0x0000100c08127981 */ /* 0x000164000c1e1520 */
.L_x_32:
[----:B------:R-:W-:Y:S05]  /*1ab0*/  BSYNC B0 ;  /* 0x0000000000007941 */ /* 0x000fea0003800000 */
.L_x_31:
[----:B0----5:R-:W-:Y:S01]  /*1ac0*/  HADD2.F32 R5, -RZ, R18.H0_H0 ;  /* 0x20000012ff057230 */ /* 0x021fe20000004100 */
[----:B------:R-:W-:Y:S01]  /*1ad0*/  ISETP.GT.AND P1, PT, R4, 0x8, P1 ;  /* 0x000000080400780c */ /* 0x000fe20000f24270 */
[----:B------:R-:W-:Y:S03]  /*1ae0*/  BSSY B0, `(.L_x_33) ;  /* 0x0000007000007945 */ /* 0x000fe60003800000 */
[----:B------:R-:W-:-:S04]  /*1af0*/  FMUL R5, R5, R2 ;  /* 0x0000000205057220 */ /* 0x000fc80000400000 */
[----:B------:R-:W-:-:S05]  /*1b00*/  FFMA R5, R30, R0, R5 ;  /* 0x000000001e057223 */ /* 0x000fca0000000005 */
[----:B------:R-:W-:-:S05]  /*1b10*/  F2FP.F16.F32.PACK_AB R5, RZ, R5 ;  /* 0x00000005ff05723e */ /* 0x000fca00000000ff */
[----:B------:R0:W-:Y:S01]  /*1b20*/  @P0 STG.E.U16 desc[UR12][R10.64+0x10], R5 ;  /* 0x000010050a000986 */ /* 0x0001e2000c10150c */
[----:B------:R-:W-:Y:S05]  /*1b30*/  @!P1 BRA `(.L_x_34) ;  /* 0x0000000000049947 */ /* 0x000fea0003800000 */
[----:B------:R0:W5:Y:S02]  /*1b40*/  LDG.E.LTC128B.U16 R18, desc[UR12][R8.64+0x12] ;  /* 0x0000120c08127981 */ /* 0x000164000c1e1520 */
.L_x_34:
[----:B------:R-:W-:Y:S05]  /*1b50*/  BSYNC B0 ;  /* 0x0000000000007941 */ /* 0x000fea0003800000 */
.L_x_33:
        /* <DEDUP_REMOVED lines=10> */
.L_x_36:
[----:B------:R-:W-:Y:S05]  /*1c00*/  BSYNC B0 ;  /* 0x0000000000007941 */ /* 0x000fea0003800000 */
.L_x_35:
        /* <DEDUP_REMOVED lines=12> */
.L_x_38:
[----:B------:R-:W-:Y:S05]  /*1cd0*/  BSYNC B0 ;  /* 0x0000000000007941 */ /* 0x000fea0003800000 */
.L_x_37:
        /* <DEDUP_REMOVED lines=12> */
.L_x_40:
[----:B------:R-:W-:Y:S05]  /*1da0*/  BSYNC B0 ;  /* 0x0000000000007941 */ /* 0x000fea0003800000 */
.L_x_39:
        /* <DEDUP_REMOVED lines=9> */
.L_x_42:
[----:B------:R-:W-:Y:S05]  /*1e40*/  BSYNC B0 ;  /* 0x0000000000007941 */ /* 0x000fea0003800000 */
.L_x_41:
        /* <DEDUP_REMOVED lines=10> */
.L_x_44:
[----:B------:R-:W-:Y:S05]  /*1ef0*/  BSYNC B0 ;  /* 0x0000000000007941 */ /* 0x000fea0003800000 */
.L_x_43:
        /* <DEDUP_REMOVED lines=12> */
.L_x_46:
[----:B------:R-:W-:Y:S05]  /*1fc0*/  BSYNC B0 ;  /* 0x0000000000007941 */ /* 0x000fea0003800000 */
.L_x_45:
        /* <DEDUP_REMOVED lines=12> */
.L_x_48:
[----:B------:R-:W-:Y:S05]  /*2090*/  BSYNC B0 ;  /* 0x0000000000007941 */ /* 0x000fea0003800000 */
.L_x_47:
        /* <DEDUP_REMOVED lines=9> */
.L_x_50:
[----:B------:R-:W-:Y:S05]  /*2130*/  BSYNC B0 ;  /* 0x0000000000007941 */ /* 0x000fea0003800000 */
.L_x_49:
        /* <DEDUP_REMOVED lines=10> */
.L_x_52:
[----:B------:R-:W-:Y:S05]  /*21e0*/  BSYNC B0 ;  /* 0x0000000000007941 */ /* 0x000fea0003800000 */
.L_x_51:
        /* <DEDUP_REMOVED lines=12> */
.L_x_54:
[----:B------:R-:W-:Y:S05]  /*22b0*/  BSYNC B0 ;  /* 0x0000000000007941 */ /* 0x000fea0003800000 */
.L_x_53:
        /* <DEDUP_REMOVED lines=12> */
.L_x_56:
[----:B------:R-:W-:Y:S05]  /*2380*/  BSYNC B0 ;  /* 0x0000000000007941 */ /* 0x000fea0003800000 */
.L_x_55:
        /* <DEDUP_REMOVED lines=9> */
.L_x_58:
[----:B------:R-:W-:Y:S05]  /*2420*/  BSYNC B0 ;  /* 0x0000000000007941 */ /* 0x000fea0003800000 */
.L_x_57:
        /* <DEDUP_REMOVED lines=10> */
.L_x_60:
[----:B------:R-:W-:Y:S05]  /*24d0*/  BSYNC B0 ;  /* 0x0000000000007941 */ /* 0x000fea0003800000 */
.L_x_59:
        /* <DEDUP_REMOVED lines=12> */
.L_x_62:
[----:B------:R-:W-:Y:S05]  /*25a0*/  BSYNC B0 ;  /* 0x0000000000007941 */ /* 0x000fea0003800000 */
.L_x_61:
        /* <DEDUP_REMOVED lines=12> */
.L_x_64:
[----:B------:R-:W-:Y:S05]  /*2670*/  BSYNC B0 ;  /* 0x0000000000007941 */ /* 0x000fea0003800000 */
.L_x_63:
        /* <DEDUP_REMOVED lines=9> */
.L_x_66:
[----:B------:R-:W-:Y:S05]  /*2710*/  BSYNC B0 ;  /* 0x0000000000007941 */ /* 0x000fea0003800000 */
.L_x_65:
        /* <DEDUP_REMOVED lines=10> */
.L_x_68:
[----:B------:R-:W-:Y:S05]  /*27c0*/  BSYNC B0 ;  /* 0x0000000000007941 */ /* 0x000fea0003800000 */
.L_x_67:
        /* <DEDUP_REMOVED lines=12> */
.L_x_70:
[----:B------:R-:W-:Y:S05]  /*2890*/  BSYNC B0 ;  /* 0x0000000000007941 */ /* 0x000fea0003800000 */
.L_x_69:
        /* <DEDUP_REMOVED lines=12> */
.L_x_72:
[----:B------:R-:W-:Y:S05]  /*2960*/  BSYNC B0 ;  /* 0x0000000000007941 */ /* 0x000fea0003800000 */
.L_x_71:
        /* <DEDUP_REMOVED lines=9> */
.L_x_74:
[----:B------:R-:W-:Y:S05]  /*2a00*/  BSYNC B0 ;  /* 0x0000000000007941 */ /* 0x000fea0003800000 */
.L_x_73:
        /* <DEDUP_REMOVED lines=10> */
.L_x_76:
[----:B------:R-:W-:Y:S05]  /*2ab0*/  BSYNC B0 ;  /* 0x0000000000007941 */ /* 0x000fea0003800000 */
.L_x_75:
        /* <DEDUP_REMOVED lines=12> */
.L_x_78:
[----:B------:R-:W-:Y:S05]  /*2b80*/  BSYNC B0 ;  /* 0x0000000000007941 */ /* 0x000fea0003800000 */
.L_x_77:
[----:B-----5:R-:W-:Y:S01]  /*2b90*/  HADD2.F32 R3, -RZ, R18.H0_H0 ;  /* 0x20000012ff037230 */ /* 0x020fe20000004100 */
[----:B------:R-:W-:Y:S01]  /*2ba0*/  ISETP.GT.AND P0, PT, R4, 0x8, P0 ;  /* 0x000000080400780c */ /* 0x000fe20000704270 */
[----:B------:R-:W-:Y:S03]  /*2bb0*/  BSSY B0, `(.L_x_79) ;  /* 0x0000007000007945 */ /* 0x000fe60003800000 */
[----:B01-34-:R-:W-:-:S04]  /*2bc0*/  FMUL R6, R3, R2 ;  /* 0x0000000203067220 */ /* 0x01bfc80000400000 */
[----:B------:R-:W-:-:S05]  /*2bd0*/  FFMA R6, R53, R0, R6 ;  /* 0x0000000035067223 */ /* 0x000fca0000000006 */
[----:B------:R-:W-:-:S05]  /*2be0*/  F2FP.F16.F32.PACK_AB R6, RZ, R6 ;  /* 0x00000006ff06723e */ /* 0x000fca00000000ff */
[----:B------:R0:W-:Y:S01]  /*2bf0*/  @P3 STG.E.U16 desc[UR12][R14.64+0x72], R6 ;  /* 0x000072060e003986 */ /* 0x0001e2000c10150c */
[----:B------:R-:W-:Y:S05]  /*2c00*/  @!P0 BRA `(.L_x_80) ;  /* 0x0000000000048947 */ /* 0x000fea0003800000 */
[----:B------:R1:W5:Y:S02]  /*2c10*/  LDG.E.LTC128B.U16 R18, desc[UR12][R8.64+0x70] ;  /* 0x0000700c08127981 */ /* 0x000364000c1e1520 */
.L_x_80:
[----:B------:R-:W-:Y:S05]  /*2c20*/  BSYNC B0 ;  /* 0x0000000000007941 */ /* 0x000fea0003800000 */
.L_x_79:
[----:B-----5:R-:W-:Y:S01]  /*2c30*/  HADD2.F32 R3, -RZ, R18.H0_H0 ;  /* 0x20000012ff037230 */ /* 0x020fe20000004100 */
[----:B------:R-:W-:Y:S01]  /*2c40*/  ISETP.GT.AND P1, PT, R4, 0x8, P1 ;  /* 0x000000080400780c */ /* 0x000fe20000f24270 */
[----:B------:R-:W-:Y:S01]  /*2c50*/  @P0 IMAD.MOV.U32 R4, RZ, RZ, R10 ;  /* 0x000000ffff040224 */ /* 0x000fe200078e000a */
[----:B------:R-:W-:Y:S01]  /*2c60*/  BSSY B0, `(.L_x_81) ;  /* 0x0000008000007945 */ /* 0x000fe20003800000 */
[----:B------:R-:W-:Y:S02]  /*2c70*/  @P0 IMAD.MOV.U32 R5, RZ, RZ, R11 ;  /* 0x000000ffff050224 */ /* 0x000fe400078e000b */
[----:B------:R-:W-:-:S04]  /*2c80*/  FMUL R3, R3, R2 ;  /* 0x0000000203037220 */ /* 0x000fc80000400000 */
[----:B------:R-:W-:-:S05]  /*2c90*/  FFMA R3, R54, R0, R3 ;  /* 0x0000000036037223 */ /* 0x000fca0000000003 */
[----:B------:R-:W-:-:S05]  /*2ca0*/  F2FP.F16.F32.PACK_AB R3, RZ, R3 ;  /* 0x00000003ff03723e */ /* 0x000fca00000000ff */
[----:B------:R3:W-:Y:S01]  /*2cb0*/  @P0 STG.E.U16 desc[UR12][R4.64+0x70], R3 ;  /* 0x0000700304000986 */ /* 0x0007e2000c10150c */
[----:B------:R-:W-:Y:S05]  /*2cc0*/  @!P1 BRA `(.L_x_82) ;  /* 0x0000000000049947 */ /* 0x000fea0003800000 */
[----:B------:R4:W5:Y:S02]  /*2cd0*/  LDG.E.LTC128B.U16 R18, desc[UR12][R8.64+0x72] ;  /* 0x0000720c08127981 */ /* 0x000964000c1e1520 */
.L_x_82:
[----:B------:R-:W-:Y:S05]  /*2ce0*/  BSYNC B0 ;  /* 0x0000000000007941 */ /* 0x000fea0003800000 */
.L_x_81:
[----:B---3-5:R-:W-:-:S05]  /*2cf0*/  HADD2.F32 R3, -RZ, R18.H0_H0 ;  /* 0x20000012ff037230 */ /* 0x028fca0000004100 */
[----:B------:R-:W-:-:S04]  /*2d00*/  FMUL R2, R3, R2 ;  /* 0x0000000203027220 */ /* 0x000fc80000400000 */
[----:B------:R-:W-:Y:S01]  /*2d10*/  FFMA R2, R55, R0, R2 ;  /* 0x0000000037027223 */ /* 0x000fe20000000002 */
[----:B------:R-:W-:Y:S06]  /*2d20*/  @!P1 EXIT ;  /* 0x000000000000994d */ /* 0x000fec0003800000 */
[----:B------:R-:W-:-:S05]  /*2d30*/  F2FP.F16.F32.PACK_AB R2, RZ, R2 ;  /* 0x00000002ff02723e */ /* 0x000fca00000000ff */
[----:B------:R-:W-:Y:S01]  /*2d40*/  STG.E.U16 desc[UR12][R10.64+0x72], R2 ;  /* 0x000072020a007986 */ /* 0x000fe2000c10150c */
[----:B------:R-:W-:Y:S05]  /*2d50*/  EXIT ;  /* 0x000000000000794d */ /* 0x000fea0003800000 */
.L_x_22:
[----:B------:R-:W-:Y:S01]  /*2d60*/  ISETP.GT.AND P3, PT, R3, 0x1, PT ;  /* 0x000000010300780c */ /* 0x000fe20003f64270 */
[----:B------:R-:W-:Y:S01]  /*2d70*/  ULDC.64 UR4, c[0x0][0x5c8] ;  /* 0x0001720000047ab9 */ /* 0x000fe20000000a00 */
[-C--:B------:R-:W-:Y:S01]  /*2d80*/  FMUL R24, R24, R0.reuse ;  /* 0x0000000018187220 */ /* 0x080fe20000400000 */
[-C--:B------:R-:W-:Y:S01]  /*2d90*/  FMUL R25, R25, R0.reuse ;  /* 0x0000000019197220 */ /* 0x080fe20000400000 */
[----:B------:R-:W-:Y:S01]  /*2da0*/  ISETP.GT.AND P4, PT, R4, RZ, P3 ;  /* 0x000000ff0400720c */ /* 0x000fe20001f84270 */
[-C--:B------:R-:W-:Y:S01]  /*2db0*/  FMUL R26, R26, R0.reuse ;  /* 0x000000001a1a7220 */ /* 0x080fe20000400000 */
[----:B------:R-:W-:Y:S01]  /*2dc0*/  LEA R6, P1, R12, UR4, 0x1 ;  /* 0x000000040c067c11 */ /* 0x000fe2000f8208ff */
[----:B------:R-:W-:Y:S01]  /*2dd0*/  FMUL R27, R27, R0 ;  /* 0x000000001b1b7220 */ /* 0x000fe20000400000 */
[----:B------:R-:W-:Y:S01]  /*2de0*/  F2FP.F16.F32.PACK_AB R24, RZ, R24 ;  /* 0x00000018ff18723e */ /* 0x000fe200000000ff */
[-C--:B------:R-:W-:Y:S01]  /*2df0*/  FMUL R28, R28, R0.reuse ;  /* 0x000000001c1c7220 */ /* 0x080fe20000400000 */
[----:B------:R-:W-:Y:S01]  /*2e00*/  LEA.HI.X R7, R12, UR5, R19, 0x1, P1 ;  /* 0x000000050c077c11 */ /* 0x000fe200088f0c13 */
[-C--:B------:R-:W-:Y:S01]  /*2e10*/  FMUL R29, R29, R0.reuse ;  /* 0x000000001d1d7220 */ /* 0x080fe20000400000 */
[----:B------:R-:W-:Y:S01]  /*2e20*/  F2FP.F16.F32.PACK_AB R25, RZ, R25 ;  /* 0x00000019ff19723e */ /* 0x000fe200000000ff */
[-C--:B------:R-:W-:Y:S01]  /*2e30*/  FMUL R30, R30, R0.reuse ;  /* 0x000000001e1e7220 */ /* 0x080fe20000400000 */
[----:B------:R-:W-:Y:S01]  /*2e40*/  SHF.L.U64.HI R5, R17, 0x1, R16 ;  /* 0x0000000111057819 */ /* 0x000fe20000010210 */
[----:B------:R-:W-:Y:S01]  /*2e50*/  @P2 STG.E.U16 desc[UR12][R6.64], R24 ;  /* 0x0000001806002986 */ /* 0x000fe2000c10150c */
[----:B------:R-:W-:Y:S01]  /*2e60*/  ISETP.GT.AND P2, PT, R4, 0x8, P0 ;  /* 0x000000080400780c */ /* 0x000fe20000744270 */
[----:B------:R-:W-:Y:S01]  /*2e70*/  FMUL R31, R31, R0 ;  /* 0x000000001f1f7220 */ /* 0x000fe20000400000 */
[----:B------:R-:W-:Y:S01]  /*2e80*/  ISETP.GT.AND P1, PT, R3, 0x8, PT ;  /* 0x000000080300780c */ /* 0x000fe20003f24270 */
[----:B------:R-:W-:Y:S01]  /*2e90*/  @P4 STG.E.U16 desc[UR12][R6.64+0x2], R25 ;  /* 0x0000021906004986 */ /* 0x000fe2000c10150c */
[----:B------:R-:W-:Y:S01]  /*2ea0*/  LEA R8, P4, R17, R6, 0x1 ;  /* 0x0000000611087211 */ /* 0x000fe200078808ff */
[-C--:B------:R-:W-:Y:S01]  /*2eb0*/  FMUL R32, R32, R0.reuse ;  /* 0x0000000020207220 */ /* 0x080fe20000400000 */
[C---:B------:R-:W-:Y:S01]  /*2ec0*/  ISETP.GT.AND P3, PT, R4.reuse, 0x8, P3 ;  /* 0x000000080400780c */ /* 0x040fe20001f64270 */
[-C--:B------:R-:W-:Y:S01]  /*2ed0*/  FMUL R33, R33, R0.reuse ;  /* 0x0000000021217220 */ /* 0x080fe20000400000 */
[----:B------:R-:W-:Y:S01]  /*2ee0*/  ISETP.GT.AND P0, PT, R3, 0x9, PT ;  /* 0x000000090300780c */ /* 0x000fe20003f04270 */
[----:B------:R-:W-:Y:S01]  /*2ef0*/  IMAD.X R9, R5, 0x1, R7, P4 ;  /* 0x0000000105097824 */ /* 0x000fe200020e0607 */
[----:B------:R-:W-:Y:S01]  /*2f00*/  ISETP.GT.AND P5, PT, R4, RZ, P1 ;  /* 0x000000ff0400720c */ /* 0x000fe20000fa4270 */
[-C--:B------:R-:W-:Y:S01]  /*2f10*/  FMUL R34, R34, R0.reuse ;  /* 0x0000000022227220 */ /* 0x080fe20000400000 */
[----:B------:R-:W-:Y:S01]  /*2f20*/  ISETP.GT.AND P4, PT, R4, RZ, P0 ;  /* 0x000000ff0400720c */ /* 0x000fe20000784270 */
[----:B------:R-:W-:Y:S01]  /*2f30*/  FMUL R35, R35, R0 ;  /* 0x0000000023237220 */ /* 0x000fe20000400000 */
[----:B------:R-:W-:Y:S01]  /*2f40*/  F2FP.F16.F32.PACK_AB R26, RZ, R26 ;  /* 0x0000001aff1a723e */ /* 0x000fe200000000ff */
[-C--:B------:R-:W-:Y:S01]  /*2f50*/  FMUL R36, R36, R0.reuse ;  /* 0x0000000024247220 */ /* 0x080fe20000400000 */
[----:B------:R-:W-:Y:S01]  /*2f60*/  F2FP.F16.F32.PACK_AB R27, RZ, R27 ;  /* 0x0000001bff1b723e */ /* 0x000fe200000000ff */
[----:B------:R-:W-:Y:S01]  /*2f70*/  FMUL R37, R37, R0 ;  /* 0x0000000025257220 */ /* 0x000fe20000400000 */
[----:B------:R-:W-:Y:S01]  /*2f80*/  F2FP.F16.F32.PACK_AB R28, RZ, R28 ;  /* 0x0000001cff1c723e */ /* 0x000fe200000000ff */
[----:B------:R-:W-:Y:S01]  /*2f90*/  @P2 STG.E.U16 desc[UR12][R8.64], R26 ;  /* 0x0000001a08002986 */ /* 0x000fe2000c10150c */
[----:B------:R-:W-:Y:S01]  /*2fa0*/  F2FP.F16.F32.PACK_AB R29, RZ, R29 ;  /* 0x0000001dff1d723e */ /* 0x000fe200000000ff */
[-C--:B------:R-:W-:Y:S01]  /*2fb0*/  FMUL R38, R38, R0.reuse ;  /* 0x0000000026267220 */ /* 0x080fe20000400000 */
[C---:B------:R-:W-:Y:S01]  /*2fc0*/  ISETP.GT.AND P1, PT, R4.reuse, 0x8, P1 ;  /* 0x000000080400780c */ /* 0x040fe20000f24270 */
[----:B------:R-:W-:Y:S01]  /*2fd0*/  @P3 STG.E.U16 desc[UR12][R8.64+0x2], R27 ;  /* 0x0000021b08003986 */ /* 0x000fe2000c10150c */
[----:B------:R-:W-:Y:S01]  /*2fe0*/  ISETP.GT.AND P3, PT, R3, 0x10, PT ;  /* 0x000000100300780c */ /* 0x000fe20003f64270 */
[-C--:B------:R-:W-:Y:S01]  /*2ff0*/  FMUL R39, R39, R0.reuse ;  /* 0x0000000027277220 */ /* 0x080fe20000400000 */
[----:B------:R-:W-:Y:S01]  /*3000*/  ISETP.GT.AND P2, PT, R4, 0x8, P0 ;  /* 0x000000080400780c */ /* 0x000fe20000744270 */
[----:B------:R-:W-:Y:S01]  /*3010*/  @P5 STG.E.U16 desc[UR12][R6.64+0x10], R28 ;  /* 0x0000101c06005986 */ /* 0x000fe2000c10150c */
[----:B------:R-:W-:Y:S01]  /*3020*/  ISETP.GT.AND P0, PT, R3, 0x11, PT ;  /* 0x000000110300780c */ /* 0x000fe20003f04270 */
[----:B------:R-:W-:Y:S01]  /*3030*/  FMUL R40, R40, R0 ;  /* 0x0000000028287220 */ /* 0x000fe20000400000 */
[----:B------:R-:W-:Y:S01]  /*3040*/  F2FP.F16.F32.PACK_AB R30, RZ, R30 ;  /* 0x0000001eff1e723e */ /* 0x000fe200000000ff */
[----:B------:R-:W-:Y:S01]  /*3050*/  @P4 STG.E.U16 desc[UR12][R6.64+0x12], R29 ;  /* 0x0000121d06004986 */ /* 0x000fe2000c10150c */
[C---:B------:R-:W-:Y:S01]  /*3060*/  ISETP.GT.AND P4, PT, R4.reuse, RZ, P3 ;  /* 0x000000ff0400720c */ /* 0x040fe20001f84270 */
[-C--:B------:R-:W-:Y:S01]  /*3070*/  FMUL R41, R41, R0.reuse ;  /* 0x0000000029297220 */ /* 0x080fe20000400000 */
[----:B------:R-:W-:Y:S01]  /*3080*/  ISETP.GT.AND P5, PT, R4, RZ, P0 ;  /* 0x000000ff0400720c */ /* 0x000fe200007a4270 */
[----:B------:R-:W-:Y:S01]  /*3090*/  @P1 STG.E.U16 desc[UR12][R8.64+0x10], R30 ;  /* 0x0000101e08001986 */ /* 0x000fe2000c10150c */
[----:B------:R-:W-:Y:S01]  /*30a0*/  F2FP.F16.F32.PACK_AB R31, RZ, R31 ;  /* 0x0000001fff1f723e */ /* 0x000fe200000000ff */
[----:B------:R-:W-:Y:S01]  /*30b0*/  FMUL R42, R42, R0 ;  /* 0x000000002a2a7220 */ /* 0x000fe20000400000 */
[----:B------:R-:W-:Y:S01]  /*30c0*/  F2FP.F16.F32.PACK_AB R32, RZ, R32 ;  /* 0x00000020ff20723e */ /* 0x000fe200000000ff */
[-C--:B------:R-:W-:Y:S01]  /*30d0*/  FMUL R43, R43, R0.reuse ;  /* 0x000000002b2b7220 */ /* 0x080fe20000400000 */
[----:B------:R-:W-:Y:S01]  /*30e0*/  F2FP.F16.F32.PACK_AB R33, RZ, R33 ;  /* 0x00000021ff21723e */ /* 0x000fe200000000ff */
[----:B------:R-:W-:Y:S01]  /*30f0*/  @P2 STG.E.U16 desc[UR12][R8.64+0x12], R31 ;  /* 0x0000121f08002986 */ /* 0x000fe2000c10150c */
[----:B------:R-:W-:Y:S01]  /*3100*/  ISETP.GT.AND P3, PT, R4, 0x8, P3 ;  /* 0x000000080400780c */ /* 0x000fe20001f64270 */
[-C--:B------:R-:W-:Y:S01]  /*3110*/  FMUL R44, R44, R0.reuse ;  /* 0x000000002c2c7220 */ /* 0x080fe20000400000 */
[----:B------:R-:W-:Y:S01]  /*3120*/  ISETP.GT.AND P1, PT, R3, 0x18, PT ;  /* 0x000000180300780c */ /* 0x000fe20003f24270 */
[----:B------:R-:W-:Y:S01]  /*3130*/  @P4 STG.E.U16 desc[UR12][R6.64+0x20], R32 ;  /* 0x0000202006004986 */ /* 0x000fe2000c10150c */
[C---:B------:R-:W-:Y:S01]  /*3140*/  ISETP.GT.AND P0, PT, R4.reuse, 0x8, P0 ;  /* 0x000000080400780c */ /* 0x040fe20000704270 */
[-C--:B------:R-:W-:Y:S01]  /*3150*/  FMUL R45, R45, R0.reuse ;  /* 0x000000002d2d7220 */ /* 0x080fe20000400000 */
[----:B------:R-:W-:Y:S01]  /*3160*/  ISETP.GT.AND P2, PT, R3, 0x19, PT ;  /* 0x000000190300780c */ /* 0x000fe20003f44270 */
[----:B------:R-:W-:Y:S01]  /*3170*/  @P5 STG.E.U16 desc[UR12][R6.64+0x22], R33 ;  /* 0x0000222106005986 */ /* 0x000fe2000c10150c */
        /* <DEDUP_REMOVED lines=12> */
[----:B------:R-:W-:Y:S01]  /*3240*/  ISETP.GT.AND P3, PT, R3, 0x20, PT ;  /* 0x000000200300780c */ /* 0x000fe20003f64270 */
[----:B------:R-:W-:Y:S01]  /*3250*/  @P0 STG.E.U16 desc[UR12][R8.64+0x22], R35 ;  /* 0x0000222308000986 */ /* 0x000fe2000c10150c */
[C---:B------:R-:W-:Y:S01]  /*3260*/  ISETP.GT.AND P1, PT, R4.reuse, 0x8, P1 ;  /* 0x000000080400780c */ /* 0x040fe20000f24270 */
[-C--:B------:R-:W-:Y:S01]  /*3270*/  FMUL R51, R51, R0.reuse ;  /* 0x0000000033337220 */ /* 0x080fe20000400000 */
[----:B------:R-:W-:Y:S01]  /*3280*/  ISETP.GT.AND P0, PT, R3, 0x21, PT ;  /* 0x000000210300780c */ /* 0x000fe20003f04270 */
[----:B------:R-:W-:Y:S01]  /*3290*/  @P4 STG.E.U16 desc[UR12][R6.64+0x30], R36 ;  /* 0x0000302406004986 */ /* 0x000fe2000c10150c */
[----:B------:R-:W-:Y:S01]  /*32a0*/  ISETP.GT.AND P2, PT, R4, 0x8, P2 ;  /* 0x000000080400780c */ /* 0x000fe20001744270 */
[-C--:B------:R-:W-:Y:S01]  /*32b0*/  FMUL R52, R52, R0.reuse ;  /* 0x0000000034347220 */ /* 0x080fe20000400000 */
[C---:B------:R-:W-:Y:S01]  /*32c0*/  ISETP.GT.AND P4, PT, R4.reuse, RZ, P3 ;  /* 0x000000ff0400720c */ /* 0x040fe20001f84270 */
[----:B------:R-:W-:Y:S01]  /*32d0*/  @P5 STG.E.U16 desc[UR12][R6.64+0x32], R37 ;  /* 0x0000322506005986 */ /* 0x000fe2000c10150c */
        /* <DEDUP_REMOVED lines=8> */
[----:B------:R-:W-:-:S02]  /*3360*/  F2FP.F16.F32.PACK_AB R41, RZ, R41 ;  /* 0x00000029ff29723e */ /* 0x000fc400000000ff */
[C---:B------:R-:W-:Y:S01]  /*3370*/  ISETP.GT.AND P3, PT, R4.reuse, 0x8, P3 ;  /* 0x000000080400780c */ /* 0x040fe20001f64270 */
[----:B------:R-:W-:Y:S01]  /*3380*/  @P2 STG.E.U16 desc[UR12][R8.64+0x32], R39 ;  /* 0x0000322708002986 */ /* 0x000fe2000c10150c */
[----:B------:R-:W-:Y:S02]  /*3390*/  ISETP.GT.AND P0, PT, R4, 0x8, P0 ;  /* 0x000000080400780c */ /* 0x000fe40000704270 */
[----:B------:R-:W-:Y:S01]  /*33a0*/  F2FP.F16.F32.PACK_AB R42, RZ, R42 ;  /* 0x0000002aff2a723e */ /* 0x000fe200000000ff */
[----:B------:R-:W-:Y:S01]  /*33b0*/  @P4 STG.E.U16 desc[UR12][R6.64+0x40], R40 ;  /* 0x0000402806004986 */ /* 0x000fe2000c10150c */
[C---:B------:R-:W-:Y:S02]  /*33c0*/  ISETP.GT.AND P4, PT, R3.reuse, 0x28, PT ;  /* 0x000000280300780c */ /* 0x040fe40003f84270 */
[----:B------:R-:W-:Y:S01]  /*33d0*/  F2FP.F16.F32.PACK_AB R43, RZ, R43 ;  /* 0x0000002bff2b723e */ /* 0x000fe200000000ff */
[----:B------:R-:W-:Y:S01]  /*33e0*/  @P5 STG.E.U16 desc[UR12][R6.64+0x42], R41 ;  /* 0x0000422906005986 */ /* 0x000fe2000c10150c */
[----:B------:R-:W-:-:S02]  /*33f0*/  ISETP.GT.AND P5, PT, R3, 0x29, PT ;  /* 0x000000290300780c */ /* 0x000fc40003fa4270 */
[C---:B------:R-:W-:Y:S01]  /*3400*/  ISETP.GT.AND P1, PT, R4.reuse, RZ, P4 ;  /* 0x000000ff0400720c */ /* 0x040fe20002724270 */
[----:B------:R-:W-:Y:S01]  /*3410*/  @P3 STG.E.U16 desc[UR12][R8.64+0x40], R42 ;  /* 0x0000402a08003986 */ /* 0x000fe2000c10150c */
[----:B------:R-:W-:Y:S02]  /*3420*/  ISETP.GT.AND P6, PT, R4, RZ, P5 ;  /* 0x000000ff0400720c */ /* 0x000fe40002fc4270 */
[----:B------:R-:W-:Y:S01]  /*3430*/  F2FP.F16.F32.PACK_AB R44, RZ, R44 ;  /* 0x0000002cff2c723e */ /* 0x000fe200000000ff */
[----:B------:R-:W-:Y:S01]  /*3440*/  @P0 STG.E.U16 desc[UR12][R8.64+0x42], R43 ;  /* 0x0000422b08000986 */ /* 0x000fe2000c10150c */
[C---:B------:R-:W-:Y:S02]  /*3450*/  ISETP.GT.AND P3, PT, R3.reuse, 0x30, PT ;  /* 0x000000300300780c */ /* 0x040fe40003f64270 */
[C---:B------:R-:W-:Y:S02]  /*3460*/  ISETP.GT.AND P2, PT, R3.reuse, 0x31, PT ;  /* 0x000000310300780c */ /* 0x040fe40003f44270 */
[----:B------:R-:W-:-:S02]  /*3470*/  ISETP.GT.AND P0, PT, R3, 0x39, PT ;  /* 0x000000390300780c */ /* 0x000fc40003f04270 */
[C---:B------:R-:W-:Y:S01]  /*3480*/  ISETP.GT.AND P4, PT, R4.reuse, 0x8, P4 ;  /* 0x000000080400780c */ /* 0x040fe20002784270 */
[----:B------:R-:W-:Y:S01]  /*3490*/  @P1 STG.E.U16 desc[UR12][R6.64+0x50], R44 ;  /* 0x0000502c06001986 */ /* 0x000fe2000c10150c */
[----:B------:R-:W-:Y:S01]  /*34a0*/  ISETP.GT.AND P1, PT, R3, 0x38, PT ;  /* 0x000000380300780c */ /* 0x000fe20003f24270 */
[----:B------:R-:W-:Y:S01]  /*34b0*/  @P6 IMAD.MOV.U32 R2, RZ, RZ, R6 ;  /* 0x000000ffff026224 */ /* 0x000fe200078e0006 */
[----:B------:R-:W-:Y:S01]  /*34c0*/  F2FP.F16.F32.PACK_AB R45, RZ, R45 ;  /* 0x0000002dff2d723e */ /* 0x000fe200000000ff */
[----:B------:R-:W-:Y:S01]  /*34d0*/  @P6 IMAD.MOV.U32 R3, RZ, RZ, R7 ;  /* 0x000000ffff036224 */ /* 0x000fe200078e0007 */
[----:B------:R-:W-:Y:S02]  /*34e0*/  F2FP.F16.F32.PACK_AB R46, RZ, R46 ;  /* 0x0000002eff2e723e */ /* 0x000fe400000000ff */
[----:B------:R-:W-:Y:S02]  /*34f0*/  F2FP.F16.F32.PACK_AB R47, RZ, R47 ;  /* 0x0000002fff2f723e */ /* 0x000fe400000000ff */
[----:B------:R0:W-:Y:S01]  /*3500*/  @P6 STG.E.U16 desc[UR12][R2.64+0x52], R45 ;  /* 0x0000522d02006986 */ /* 0x0001e2000c10150c */
[----:B------:R-:W-:-:S02]  /*3510*/  ISETP.GT.AND P6, PT, R4, 0x8, P5 ;  /* 0x000000080400780c */ /* 0x000fc40002fc4270 */
[C---:B------:R-:W-:Y:S02]  /*3520*/  ISETP.GT.AND P5, PT, R4.reuse, RZ, P3 ;  /* 0x000000ff0400720c */ /* 0x040fe40001fa4270 */
[----:B------:R-:W-:Y:S02]  /*3530*/  ISETP.GT.AND P3, PT, R4, 0x8, P3 ;  /* 0x000000080400780c */ /* 0x000fe40001f64270 */
[----:B------:R-:W-:Y:S02]  /*3540*/  F2FP.F16.F32.PACK_AB R48, RZ, R48 ;  /* 0x00000030ff30723e */ /* 0x000fe400000000ff */
[----:B------:R-:W-:Y:S02]  /*3550*/  F2FP.F16.F32.PACK_AB R49, RZ, R49 ;  /* 0x00000031ff31723e */ /* 0x000fe400000000ff */
[----:B------:R-:W-:Y:S01]  /*3560*/  F2FP.F16.F32.PACK_AB R50, RZ, R50 ;  /* 0x00000032ff32723e */ /* 0x000fe200000000ff */
[----:B0-----:R-:W-:Y:S01]  /*3570*/  @P4 IMAD.MOV.U32 R2, RZ, RZ, R8 ;  /* 0x000000ffff024224 */ /* 0x001fe200078e0008 */
[----:B------:R-:W-:Y:S01]  /*3580*/  F2FP.F16.F32.PACK_AB R51, RZ, R51 ;  /* 0x00000033ff33723e */ /* 0x000fe200000000ff */
[----:B------:R-:W-:Y:S01]  /*3590*/  @P4 IMAD.MOV.U32 R3, RZ, RZ, R9 ;  /* 0x000000ffff034224 */ /* 0x000fe200078e0009 */
[----:B------:R-:W-:-:S02]  /*35a0*/  F2FP.F16.F32.PACK_AB R52, RZ, R52 ;  /* 0x00000034ff34723e */ /* 0x000fc400000000ff */
[----:B------:R-:W-:Y:S02]  /*35b0*/  F2FP.F16.F32.PACK_AB R53, RZ, R53 ;  /* 0x00000035ff35723e */ /* 0x000fe400000000ff */
[----:B------:R0:W-:Y:S01]  /*35c0*/  @P4 STG.E.U16 desc[UR12][R2.64+0x50], R46 ;  /* 0x0000502e02004986 */ /* 0x0001e2000c10150c */
[C---:B------:R-:W-:Y:S02]  /*35d0*/  ISETP.GT.AND P4, PT, R4.reuse, RZ, P2 ;  /* 0x000000ff0400720c */ /* 0x040fe40001784270 */
[----:B------:R-:W-:Y:S02]  /*35e0*/  ISETP.GT.AND P2, PT, R4, 0x8, P2 ;  /* 0x000000080400780c */ /* 0x000fe40001744270 */
[----:B------:R-:W-:Y:S01]  /*35f0*/  F2FP.F16.F32.PACK_AB R54, RZ, R54 ;  /* 0x00000036ff36723e */ /* 0x000fe200000000ff */
[----:B0-----:R-:W-:Y:S02]  /*3600*/  @P6 IMAD.MOV.U32 R2, RZ, RZ, R8 ;  /* 0x000000ffff026224 */ /* 0x001fe400078e0008 */
[----:B------:R-:W-:-:S05]  /*3610*/  @P6 IMAD.MOV.U32 R3, RZ, RZ, R9 ;  /* 0x000000ffff036224 */ /* 0x000fca00078e0009 */
[----:B------:R0:W-:Y:S01]  /*3620*/  @P6 STG.E.U16 desc[UR12][R2.64+0x52], R47 ;  /* 0x0000522f02006986 */ /* 0x0001e2000c10150c */
[C---:B------:R-:W-:Y:S02]  /*3630*/  ISETP.GT.AND P6, PT, R4.reuse, RZ, P0 ;  /* 0x000000ff0400720c */ /* 0x040fe400007c4270 */
[----:B------:R-:W-:Y:S01]  /*3640*/  ISETP.GT.AND P0, PT, R4, 0x8, P0 ;  /* 0x000000080400780c */ /* 0x000fe20000704270 */
[----:B0-----:R-:W-:Y:S02]  /*3650*/  @P5 IMAD.MOV.U32 R2, RZ, RZ, R6 ;  /* 0x000000ffff025224 */ /* 0x001fe400078e0006 */
[----:B------:R-:W-:-:S05]  /*3660*/  @P5 IMAD.MOV.U32 R3, RZ, RZ, R7 ;  /* 0x000000ffff035224 */ /* 0x000fca00078e0007 */
[----:B------:R0:W-:Y:S01]  /*3670*/  @P5 STG.E.U16 desc[UR12][R2.64+0x60], R48 ;  /* 0x0000603002005986 */ /* 0x0001e2000c10150c */
[C---:B------:R-:W-:Y:S02]  /*3680*/  ISETP.GT.AND P5, PT, R4.reuse, RZ, P1 ;  /* 0x000000ff0400720c */ /* 0x040fe40000fa4270 */
[----:B------:R-:W-:Y:S01]  /*3690*/  ISETP.GT.AND P1, PT, R4, 0x8, P1 ;  /* 0x000000080400780c */ /* 0x000fe20000f24270 */
[----:B0-----:R-:W-:Y:S02]  /*36a0*/  @P4 IMAD.MOV.U32 R2, RZ, RZ, R6 ;  /* 0x000000ffff024224 */ /* 0x001fe400078e0006 */
[----:B------:R-:W-:-:S05]  /*36b0*/  @P4 IMAD.MOV.U32 R3, RZ, RZ, R7 ;  /* 0x000000ffff034224 */ /* 0x000fca00078e0007 */
[----:B------:R0:W-:Y:S02]  /*36c0*/  @P4 STG.E.U16 desc[UR12][R2.64+0x62], R49 ;  /* 0x0000623102004986 */ /* 0x0001e4000c10150c */
        /* <DEDUP_REMOVED lines=8> */
[----:B------:R0:W-:Y:S04]  /*3750*/  @P5 STG.E.U16 desc[UR12][R2.64+0x70], R52 ;  /* 0x0000703402005986 */ /* 0x0001e8000c10150c */
[----:B------:R1:W-:Y:S01]  /*3760*/  @P6 STG.E.U16 desc[UR12][R6.64+0x72], R53 ;  /* 0x0000723506006986 */ /* 0x0003e2000c10150c */
[----:B0-----:R-:W-:Y:S02]  /*3770*/  @P1 IMAD.MOV.U32 R2, RZ, RZ, R8 ;  /* 0x000000ffff021224 */ /* 0x001fe400078e0008 */
[----:B------:R-:W-:-:S05]  /*3780*/  @P1 IMAD.MOV.U32 R3, RZ, RZ, R9 ;  /* 0x000000ffff031224 */ /* 0x000fca00078e0009 */
[----:B------:R1:W-:Y:S01]  /*3790*/  @P1 STG.E.U16 desc[UR12][R2.64+0x70], R54 ;  /* 0x0000703602001986 */ /* 0x0003e2000c10150c */
[----:B------:R-:W-:Y:S05]  /*37a0*/  @!P0 EXIT ;  /* 0x000000000000894d */ /* 0x000fea0003800000 */
[----:B------:R-:W-:-:S05]  /*37b0*/  F2FP.F16.F32.PACK_AB R0, RZ, R0 ;  /* 0x00000000ff00723e */ /* 0x000fca00000000ff */
[----:B------:R-:W-:Y:S01]  /*37c0*/  STG.E.U16 desc[UR12][R8.64+0x72], R0 ;  /* 0x0000720008007986 */ /* 0x000fe2000c10150c */
[----:B------:R-:W-:Y:S05]  /*37d0*/  EXIT ;  /* 0x000000000000794d */ /* 0x000fea0003800000 */
.L_x_10:
[----:B------:R-:W-:-:S13]  /*37e0*/  ISETP.NE.AND P0, PT, R8, RZ, PT ;  /* 0x000000ff0800720c */ /* 0x000fda0003f05270 */
[----:B------:R-:W-:Y:S05]  /*37f0*/  @P0 EXIT ;  /* 0x000000000000094d */ /* 0x000fea0003800000 */
[----:B------:R-:W-:-:S13]  /*3800*/  ELECT P0, URZ, PT ;  /* 0x00000000003f782f */ /* 0x000fda0003800000 */
[----:B------:R-:W-:Y:S05]  /*3810*/  @!P0 BRA `(.L_x_83) ;  /* 0x0000000400b88947 */ /* 0x000fea0003800000 */
[----:B------:R-:W-:Y:S02]  /*3820*/  ISETP.GE.AND P0, PT, R6, 0x1, PT ;  /* 0x000000010600780c */ /* 0x000fe40003f06270 */
[----:B------:R-:W-:-:S04]  /*3830*/  SHF.R.S32.HI R9, RZ, 0x1f, R10 ;  /* 0x0000001fff097819 */ /* 0x000fc8000001140a */
[----:B------:R-:W-:-:S07]  /*3840*/  LEA.HI R9, R9, R10, RZ, 0x7 ;  /* 0x0000000a09097211 */ /* 0x000fce00078f38ff */
[----:B------:R-:W-:Y:S05]  /*3850*/  @!P0 BRA `(.L_x_83) ;  /* 0x0000000400a88947 */ /* 0x000fea0003800000 */
[----:B-----5:R-:W0:Y:S01]  /*3860*/  S2R R0, SR_CTAID.X ;  /* 0x0000000000007919 */ /* 0x020e220000002500 */
[----:B------:R-:W-:Y:S01]  /*3870*/  LOP3.LUT R9, R9, 0xffffff80, RZ, 0xc0, !PT ;  /* 0xffffff8009097812 */ /* 0x000fe200078ec0ff */
[----:B------:R-:W-:Y:S01]  /*3880*/  ULDC UR4, c[0x0][0x384] ;  /* 0x0000e10000047ab9 */ /* 0x000fe20000000800 */
[----:B------:R-:W-:Y:S01]  /*3890*/  LOP3.LUT P0, RZ, R10, 0x1f, RZ, 0xc0, !PT ;  /* 0x0000001f0aff7812 */ /* 0x000fe2000780c0ff */
[----:B------:R-:W1:Y:S01]  /*38a0*/  S2R R11, SR_CTAID.Y ;  /* 0x00000000000b7919 */ /* 0x000e620000002600 */
[----:B------:R-:W-:Y:S01]  /*38b0*/  IMAD R4, R4, R5, RZ ;  /* 0x0000000504047224 */ /* 0x000fe200078e02ff */
[----:B------:R-:W-:Y:S01]  /*38c0*/  ULDC UR5, c[0x0][0x388] ;  /* 0x0000e20000057ab9 */ /* 0x000fe20000000800 */
[----:B------:R-:W-:Y:S01]  /*38d0*/  IMAD.IADD R9, R10, 0x1, -R9 ;  /* 0x000000010a097824 */ /* 0x000fe200078e0a09 */
[----:B------:R-:W-:Y:S01]  /*38e0*/  LOP3.LUT R20, R3, 0x2, RZ, 0xfc, !PT ;  /* 0x0000000203147812 */ /* 0x000fe200078efcff */
[----:B---3--:R-:W-:Y:S02]  /*38f0*/  IMAD.MOV.U32 R2, RZ, RZ, RZ ;  /* 0x000000ffff027224 */ /* 0x008fe400078e00ff */
[----:B------:R-:W-:Y:S01]  /*3900*/  IMAD.MOV.U32 R5, RZ, RZ, 0x1 ;  /* 0x00000001ff057424 */ /* 0x000fe200078e00ff */
[C---:B------:R-:W-:Y:S01]  /*3910*/  ISETP.NE.AND P1, PT, R9.reuse, RZ, PT ;  /* 0x000000ff0900720c */ /* 0x040fe20003f25270 */
[----:B------:R-:W-:Y:S01]  /*3920*/  IMAD.MOV.U32 R10, RZ, RZ, RZ ;  /* 0x000000ffff0a7224 */ /* 0x000fe200078e00ff */
[----:B------:R-:W-:-:S02]  /*3930*/  ISETP.NE.OR P0, PT, R9, RZ, !P0 ;  /* 0x000000ff0900720c */ /* 0x000fc40004705670 */
[----:B------:R-:W-:Y:S01]  /*3940*/  CS2R R8, SRZ ;  /* 0x0000000000087805 */ /* 0x000fe2000001ff00 */
[----:B------:R-:W-:Y:S02]  /*3950*/  IMAD R4, R7, R4, 0x1 ;  /* 0x0000000107047424 */ /* 0x000fe400078e0204 */
[----:B0-----:R-:W-:-:S04]  /*3960*/  IMAD.SHL.U32 R18, R0, 0x40, RZ ;  /* 0x0000004000127824 */ /* 0x001fc800078e00ff */
[----:B------:R-:W-:-:S04]  /*3970*/  IMAD.HI.U32 R0, R18, UR4, RZ ;  /* 0x0000000412007c27 */ /* 0x000fc8000f8e00ff */
[----:B-1----:R-:W-:Y:S01]  /*3980*/  IMAD.SHL.U32 R19, R11, 0x40, RZ ;  /* 0x000000400b137824 */ /* 0x002fe200078e00ff */
[----:B------:R-:W-:-:S07]  /*3990*/  SHF.R.U32.HI R0, RZ, UR5, R0 ;  /* 0x00000005ff007c19 */ /* 0x000fce0008011600 */
.L_x_87:
[----:B------:R-:W0:Y:S01]  /*39a0*/  S2R R12, SR_CgaCtaId ;  /* 0x00000000000c7919 */ /* 0x000e220000008800 */
[----:B------:R-:W-:-:S04]  /*39b0*/  MOV R11, 0x400 ;  /* 0x00000400000b7802 */ /* 0x000fc80000000f00 */
[----:B0-----:R-:W-:Y:S02]  /*39c0*/  LEA R21, R12, R11, 0x18 ;  /* 0x0000000b0c157211 */ /* 0x001fe400078ec0ff */
[----:B------:R-:W-:-:S03]  /*39d0*/  SHF.L.U32 R11, R5, 0x1f, RZ ;  /* 0x0000001f050b7819 */ /* 0x000fc600000006ff */
[----:B------:R-:W-:-:S07]  /*39e0*/  IMAD R12, R2, 0x8, R21 ;  /* 0x00000008020c7824 */ /* 0x000fce00078e0215 */
.L_x_84:
[----:B0-----:R0:W1:Y:S02]  /*39f0*/  SYNCS.PHASECHK.TRANS64.TRYWAIT P2, [R12+URZ+0x380e0], R11 ;  /* 0x0380e00b0c0075a7 */ /* 0x001064000804017f */
[----:B-1----:R-:W-:Y:S05]  /*3a00*/  @!P2 NANOSLEEP.SYNCS 0x989680 ;  /* 0x009896800000a95d */ /* 0x002fea0003900000 */
[----:B------:R-:W1:Y:S02]  /*3a10*/  @!P2 SYNCS.PHASECHK.TRANS64 P2, [R12+URZ+0x380e0], R11 ;  /* 0x0380e00b0c00a5a7 */ /* 0x000e64000804007f */
[----:B-1----:R-:W-:Y:S05]  /*3a20*/  @!P2 BRA `(.L_x_84) ;  /* 0xfffffffc00f0a947 */ /* 0x002fea000383ffff */
[----:B0-----:R-:W0:Y:S02]  /*3a30*/  @!P1 LDC R11, c[0x0][0x500] ;  /* 0x00014000ff0b9b82 */ /* 0x001e240000000800 */
[----:B0-----:R0:W-:Y:S02]  /*3a40*/  @!P1 SYNCS.ARRIVE.TRANS64 RZ, [R12+URZ+0x38000], R11 ;  /* 0x0380000b0cff99a7 */ /* 0x0011e4000800003f */
[----:B0-----:R-:W-:-:S04]  /*3a50*/  PRMT R11, R20, 0x9910, RZ ;  /* 0x00009910140b7816 */ /* 0x001fc800000000ff */
[----:B------:R-:W-:-:S13]  /*3a60*/  ISETP.NE.AND P2, PT, R11, 0x2, PT ;  /* 0x000000020b00780c */ /* 0x000fda0003f45270 */
[----:B------:R-:W-:Y:S05]  /*3a70*/  @P2 BRA `(.L_x_85) ;  /* 0x0000000000042947 */ /* 0x000fea0003800000 */
[----:B------:R-:W-:Y:S01]  /*3a80*/  BPT.TRAP 0x1 ;  /* 0x000000040000795c */ /* 0x000fe20000300000 */
.L_x_85:
[----:B------:R-:W-:Y:S05]  /*3a90*/  @P0 BRA `(.L_x_86) ;  /* 0x0000000000040947 */ /* 0x000fea0003800000 */
[----:B------:R-:W-:Y:S01]  /*3aa0*/  BPT.TRAP 0x1 ;  /* 0x000000040000795c */ /* 0x000fe20000300000 */
.L_x_86:
[----:B------:R-:W0:Y:S01]  /*3ab0*/  LDC R13, c[0x0][0x380] ;  /* 0x0000e000ff0d7b82 */ /* 0x000e220000000800 */
[----:B------:R-:W-:Y:S01]  /*3ac0*/  R2UR UR4, R0 ;  /* 0x00000000000472ca */ /* 0x000fe200000e0000 */
[----:B------:R-:W-:Y:S01]  /*3ad0*/  ULDC UR20, c[0x0][0x38c] ;  /* 0x0000e30000147ab9 */ /* 0x000fe20000000800 */
[----:B------:R-:W-:Y:S01]  /*3ae0*/  R2UR UR5, R18 ;  /* 0x00000000120572ca */ /* 0x000fe200000e0000 */
[----:B------:R-:W-:Y:S01]  /*3af0*/  UISETP.NE.AND UP0, UPT, UR20, 0x1, UPT ;  /* 0x000000011400788c */ /* 0x000fe2000bf05270 */
[----:B------:R-:W-:Y:S01]  /*3b00*/  R2UR UR17, R12 ;  /* 0x000000000c1172ca */ /* 0x000fe200000e0000 */
[C---:B------:R-:W-:Y:S01]  /*3b10*/  VIADD R12, R10.reuse, 0x1 ;  /* 0x000000010a0c7836 */ /* 0x040fe20000000000 */
[----:B------:R-:W-:Y:S01]  /*3b20*/  R2UR UR18, R10 ;  /* 0x000000000a1272ca */ /* 0x000fe200000e0000 */
[----:B------:R-:W1:Y:S01]  /*3b30*/  LDC.64 R14, c[0x0][0x3b8] ;  /* 0x0000ee00ff0e7b82 */ /* 0x000e620000000a00 */
[----:B------:R-:W-:Y:S01]  /*3b40*/  R2UR UR10, R21 ;  /* 0x00000000150a72ca */ /* 0x000fe200000e0000 */
[----:B------:R-:W-:Y:S01]  /*3b50*/  VIADD R4, R4, 0xffffffff ;  /* 0xffffffff04047836 */ /* 0x000fe20000000000 */
[----:B------:R-:W-:Y:S01]  /*3b60*/  R2UR UR16, R2 ;  /* 0x00000000021072ca */ /* 0x000fe200000e0000 */
[----:B------:R-:W-:Y:S01]  /*3b70*/  ULDC.64 UR24, c[0x0][0x198] ;  /* 0x0000660000187ab9 */ /* 0x000fe20000000a00 */
[----:B------:R-:W-:Y:S01]  /*3b80*/  R2UR UR12, R9 ;  /* 0x00000000090c72ca */ /* 0x000fe200000e0000 */
[----:B------:R-:W-:Y:S01]  /*3b90*/  ULDC.64 UR14, c[0x0][0x3b0] ;  /* 0x0000ec00000e7ab9 */ /* 0x000fe20000000a00 */
[----:B------:R-:W-:Y:S01]  /*3ba0*/  @UP0 ULDC.64 UR8, c[0x0][0x390] ;  /* 0x0000e40000080ab9 */ /* 0x000fe20000000a00 */
[----:B------:R-:W1:Y:S01]  /*3bb0*/  LDC.64 R16, c[0x0][0x3d8] ;  /* 0x0000f600ff107b82 */ /* 0x000e620000000a00 */
[----:B------:R-:W-:Y:S01]  /*3bc0*/  R2UR UR13, R8 ;  /* 0x00000000080d72ca */ /* 0x000fe200000e0000 */
[----:B------:R-:W-:Y:S01]  /*3bd0*/  ULDC.64 UR22, c[0x0][0x3d0] ;  /* 0x0000f40000167ab9 */ /* 0x000fe20000000a00 */
[----:B------:R-:W-:Y:S01]  /*3be0*/  ISETP.GT.AND P5, PT, R4, 0x1, PT ;  /* 0x000000010400780c */ /* 0x000fe20003fa4270 */
[----:B------:R-:W-:Y:S01]  /*3bf0*/  VIADD R2, R2, 0x1 ;  /* 0x0000000102027836 */ /* 0x000fe20000000000 */
[----:B------:R-:W-:-:S02]  /*3c00*/  USHF.L.U32 UR18, UR18, 0x5, URZ ;  /* 0x0000000512127899 */ /* 0x000fc4000800063f */
[----:B------:R-:W-:Y:S01]  /*3c10*/  UIADD3 UR17, UR17, 0x38000, URZ ;  /* 0x0003800011117890 */ /* 0x000fe2000fffe03f */
[----:B0-----:R-:W-:Y:S01]  /*3c20*/  ISETP.NE.AND P2, PT, R13, 0x1, PT ;  /* 0x000000010d00780c */ /* 0x001fe20003f45270 */
[----:B------:R-:W-:Y:S01]  /*3c30*/  ULEA UR16, UR16, UR10, 0xc ;  /* 0x0000000a10107291 */ /* 0x000fe2000f8e603f */
[----:B------:R-:W-:Y:S01]  /*3c40*/  R2UR UR10, R19 ;  /* 0x00000000130a72ca */ /* 0x000fe200000e0000 */
[----:B------:R-:W-:Y:S01]  /*3c50*/  UMOV UR26, 0x0 ;  /* 0x00000000001a7882 */ /* 0x000fe20000000000 */
[C---:B------:R-:W-:Y:S01]  /*3c60*/  ISETP.NE.AND P4, PT, R2.reuse, 0x1c, PT ;  /* 0x0000001c0200780c */ /* 0x040fe20003f85270 */
[----:B------:R-:W-:Y:S01]  /*3c70*/  UMOV UR27, 0x10000000 ;  /* 0x10000000001b7882 */ /* 0x000fe20000000000 */
[----:B------:R-:W-:Y:S02]  /*3c80*/  UMOV UR11, UR18 ;  /* 0x00000012000b7c82 */ /* 0x000fe40008000000 */
[----:B------:R-:W-:-:S05]  /*3c90*/  SEL R2, R2, RZ, P4 ;  /* 0x000000ff02027207 */ /* 0x000fca0002000000 */
[----:B------:R-:W-:Y:S01]  /*3ca0*/  @P2 IMAD.U32 R11, RZ, RZ, UR4 ;  /* 0x00000004ff0b2e24 */ /* 0x000fe2000f8e00ff */
[----:B------:R-:W-:Y:S01]  /*3cb0*/  UIADD3 UR4, UP1, UR24, 0xf0, URZ ;  /* 0x000000f018047890 */ /* 0x000fe2000ff3e03f */
[----:B-1----:R-:W-:Y:S01]  /*3cc0*/  IMAD R10, R8, R15, R17 ;  /* 0x0000000f080a7224 */ /* 0x002fe200078e0211 */
[----:B------:R-:W-:Y:S02]  /*3cd0*/  UIADD3 UR24, UP2, UR24, 0x1f0, URZ ;  /* 0x000001f018187890 */ /* 0x000fe4000ff5e03f */
[----:B------:R-:W-:Y:S01]  /*3ce0*/  @P2 R2UR UR5, R11 ;  /* 0x000000000b0522ca */ /* 0x000fe200000e0000 */
[----:B------:R-:W-:Y:S01]  /*3cf0*/  IMAD R11, R9, R14, R16 ;  /* 0x0000000e090b7224 */ /* 0x000fe200078e0210 */
[----:B------:R-:W-:Y:S01]  /*3d00*/  ISETP.NE.AND P2, PT, R12, R7, PT ;  /* 0x000000070c00720c */ /* 0x000fe20003f45270 */
[----:B------:R-:W0:Y:S03]  /*3d10*/  LDC R14, c[0x0][0x3c8] ;  /* 0x0000f200ff0e7b82 */ /* 0x000e260000000800 */
[----:B------:R-:W-:Y:S01]  /*3d20*/  PRMT R10, R11, 0x40, R10 ;  /* 0x000000400b0a7816 */ /* 0x000fe2000000000a */
[----:B------:R-:W-:-:S06]  /*3d30*/  VIADD R11, R9, 0x1 ;  /* 0x00000001090b7836 */ /* 0x000fcc0000000000 */
[----:B------:R-:W-:Y:S02]  /*3d40*/  UIADD3 UR6, -UR5, URZ, URZ ;  /* 0x0000003f05067290 */ /* 0x000fe4000fffe13f */
[----:B------:R-:W-:Y:S01]  /*3d50*/  UMOV UR21, UR5 ;  /* 0x0000000500157c82 */ /* 0x000fe20008000000 */
[----:B------:R-:W-:-:S03]  /*3d60*/  @P2 IMAD.MOV R11, RZ, RZ, R9 ;  /* 0x000000ffff0b2224 */ /* 0x000fc600078e0209 */
[----:B------:R-:W-:Y:S01]  /*3d70*/  IMAD R13, R13, UR6, R18 ;  /* 0x000000060d0d7c24 */ /* 0x000fe2000f8e0212 */
[----:B------:R-:W-:Y:S02]  /*3d80*/  UIMAD.WIDE.U32 UR6, UR5, UR8, URZ ;  /* 0x00000008050672a5 */ /* 0x000fe4000f8e003f */
[----:B------:R-:W-:Y:S02]  /*3d90*/  UIADD3 UR8, UR16, 0x1c000, URZ ;  /* 0x0001c00010087890 */ /* 0x000fe4000fffe03f */
[----:B------:R-:W-:Y:S01]  /*3da0*/  @UP0 USHF.R.U32.HI UR21, URZ, UR9, UR7 ;  /* 0x000000093f150299 */ /* 0x000fe20008011607 */
[----:B------:R-:W-:Y:S01]  /*3db0*/  R2UR UR19, R13 ;  /* 0x000000000d1372ca */ /* 0x000fe200000e0000 */
[----:B------:R-:W-:Y:S01]  /*3dc0*/  VIADD R13, R8, 0x1 ;  /* 0x00000001080d7836 */ /* 0x000fe20000000000 */
[----:B------:R-:W-:Y:S01]  /*3dd0*/  R2UR UR7, R10 ;  /* 0x000000000a0772ca */ /* 0x000fe200000e0000 */
[----:B------:R-:W-:Y:S01]  /*3de0*/  UIADD3 UR6, -UR21, URZ, URZ ;  /* 0x0000003f15067290 */ /* 0x000fe2000fffe13f */
[C---:B0-----:R-:W-:Y:S01]  /*3df0*/  ISETP.NE.AND P3, PT, R11.reuse, R14, PT ;  /* 0x0000000e0b00720c */ /* 0x041fe20003f65270 */
[----:B------:R-:W-:Y:S01]  /*3e00*/  UMOV UR9, UR17 ;  /* 0x0000001100097c82 */ /* 0x000fe20008000000 */
[----:B------:R-:W-:Y:S01]  /*3e10*/  SEL R10, RZ, 0x1, P4 ;  /* 0x00000001ff0a7807 */ /* 0x000fe20002000000 */
[----:B------:R-:W-:Y:S01]  /*3e20*/  UIMAD UR20, UR20, UR6, UR5 ;  /* 0x00000006141472a4 */ /* 0x000fe2000f8e0205 */
[----:B------:R-:W-:Y:S01]  /*3e30*/  SEL R9, R11, RZ, P3 ;  /* 0x000000ff0b097207 */ /* 0x000fe20001800000 */
[----:B------:R-:W-:Y:S01]  /*3e40*/  UIADD3.X UR5, URZ, UR25, URZ, UP1, !UPT ;  /* 0x000000193f057290 */ /* 0x000fe20008ffe43f */
[----:B------:R-:W-:Y:S01]  /*3e50*/  LOP3.LUT R5, R5, R10, RZ, 0x3c, !PT ;  /* 0x0000000a05057212 */ /* 0x000fe200078e3cff */
[----:B------:R-:W-:Y:S01]  /*3e60*/  UIMAD UR20, UR20, UR15, UR23 ;  /* 0x0000000f141472a4 */ /* 0x000fe2000f8e0217 */
[----:B------:R-:W-:Y:S01]  /*3e70*/  SEL R10, R12, RZ, P2 ;  /* 0x000000ff0c0a7207 */ /* 0x000fe20001000000 */
[----:B------:R-:W-:-:S02]  /*3e80*/  UIMAD UR19, UR19, UR14, UR22 ;  /* 0x0000000e131372a4 */ /* 0x000fc4000f8e0216 */
[----:B------:R-:W-:Y:S02]  /*3e90*/  UPRMT UR6, UR7, 0x5410, URZ ;  /* 0x0000541007067896 */ /* 0x000fe4000800003f */
[----:B------:R-:W-:Y:S01]  /*3ea0*/  UIADD3.X UR25, URZ, UR25, URZ, UP2, !UPT ;  /* 0x000000193f197290 */ /* 0x000fe200097fe43f */
[----:B------:R-:W-:-:S04]  /*3eb0*/  @P3 IMAD.MOV R13, RZ, RZ, R8 ;  /* 0x000000ffff0d3224 */ /* 0x000fc800078e0208 */
[----:B------:R-:W-:Y:S02]  /*3ec0*/  IMAD.MOV.U32 R8, RZ, RZ, R13 ;  /* 0x000000ffff087224 */ /* 0x000fe400078e000d */
[----:B------:R0:W-:Y:S02]  /*3ed0*/  UTMALDG.4D.IM2COL [UR16], [UR4], UR6 ;  /* 0x00000010040073b4 */ /* 0x0001e40008058006 */
[----:B------:R0:W-:Y:S02]  /*3ee0*/  UTMALDG.4D [UR8], [UR24], desc[UR26] ;  /* 0x00001a08180075b4 */ /* 0x0001e40008019000 */
[----:B0-----:R-:W-:Y:S05]  /*3ef0*/  @P5 BRA `(.L_x_87) ;  /* 0xfffffff800a85947 */ /* 0x001fea000383ffff */
.L_x_83:
[----:B------:R-:W-:Y:S01]  /*3f00*/  ISETP.GE.U32.AND P2, PT, R6, 0x1c, PT ;  /* 0x0000001c0600780c */ /* 0x000fe20003f46070 */
[----:B------:R-:W-:Y:S05]  /*3f10*/  WARPSYNC.ALL ;  /* 0x0000000000007948 */ /* 0x000fea0003800000 */
[----:B------:R-:W-:-:S07]  /*3f20*/  ELECT P1, URZ, PT ;  /* 0x00000000003f782f */ /* 0x000fce0003820000 */
[----:B------:R-:W-:-:S05]  /*3f30*/  @P2 SHF.R.U32.HI R4, RZ, 0x2, R6 ;  /* 0x00000002ff042819 */ /* 0x000fca0000011606 */
[----:B------:R-:W-:-:S05]  /*3f40*/  @P2 IMAD.WIDE.U32 R4, R4, 0x24924925, RZ ;  /* 0x2492492504042825 */ /* 0x000fca00078e00ff */
[----:B------:R-:W-:-:S04]  /*3f50*/  @P2 LOP3.LUT R4, R5, 0x1, RZ, 0xc0, !PT ;  /* 0x0000000105042812 */ /* 0x000fc800078ec0ff */
[----:B------:R-:W-:Y:S01]  /*3f60*/  @P2 ISETP.NE.U32.AND P0, PT, R4, 0x1, PT ;  /* 0x000000010400280c */ /* 0x000fe20003f05070 */
[----:B------:R-:W-:-:S12]  /*3f70*/  @!P1 EXIT ;  /* 0x000000000000994d */ /* 0x000fd80003800000 */
[----:B------:R-:W-:Y:S01]  /*3f80*/  LOP3.LUT R3, R3, 0x2, RZ, 0xfc, !PT ;  /* 0x0000000203037812 */ /* 0x000fe200078efcff */
[----:B------:R-:W-:Y:S01]  /*3f90*/  IMAD.MOV.U32 R4, RZ, RZ, 0x1 ;  /* 0x00000001ff047424 */ /* 0x000fe200078e00ff */
[----:B------:R-:W-:Y:S02]  /*3fa0*/  @P2 ISETP.NE.U32.AND.EX P0, PT, RZ, RZ, PT, P0 ;  /* 0x000000ffff00220c */ /* 0x000fe40003f05100 */
[----:B------:R-:W-:Y:S02]  /*3fb0*/  ISETP.NE.AND P1, PT, R3, 0x3, PT ;  /* 0x000000030300780c */ /* 0x000fe40003f25270 */
[----:B------:R-:W-:-:S11]  /*3fc0*/  @P2 SEL R4, RZ, 0x1, !P0 ;  /* 0x00000001ff042807 */ /* 0x000fd60004000000 */
[----:B------:R-:W-:Y:S05]  /*3fd0*/  @!P1 BRA `(.L_x_88) ;  /* 0x0000000000049947 */ /* 0x000fea0003800000 */
[----:B------:R-:W-:Y:S01]  /*3fe0*/  BPT.TRAP 0x1 ;  /* 0x000000040000795c */ /* 0x000fe20000300000 */
.L_x_88:
[----:B------:R-:W0:Y:S01]  /*3ff0*/  S2R R5, SR_CgaCtaId ;  /* 0x0000000000057919 */ /* 0x000e220000008800 */
[----:B---3-5:R-:W-:Y:S02]  /*4000*/  SHF.R.U32.HI R2, RZ, 0x2, R6 ;  /* 0x00000002ff027819 */ /* 0x028fe40000011606 */
[----:B------:R-:W-:-:S03]  /*4010*/  MOV R0, 0x400 ;  /* 0x0000040000007802 */ /* 0x000fc60000000f00 */
[----:B------:R-:W-:-:S04]  /*4020*/  IMAD.WIDE.U32 R2, R2, 0x24924925, RZ ;  /* 0x2492492502027825 */ /* 0x000fc800078e00ff */
[----:B------:R-:W-:Y:S01]  /*4030*/  IMAD R3, R3, -0x1c, R6 ;  /* 0xffffffe403037824 */ /* 0x000fe200078e0206 */
[----:B0-----:R-:W-:Y:S02]  /*4040*/  LEA R0, R5, R0, 0x18 ;  /* 0x0000000005007211 */ /* 0x001fe400078ec0ff */
[----:B------:R-:W-:-:S03]  /*4050*/  SHF.L.U32 R5, R4, 0x1f, RZ ;  /* 0x0000001f04057819 */ /* 0x000fc600000006ff */
[----:B------:R-:W-:-:S04]  /*4060*/  VIADD R0, R0, 0x380e0 ;  /* 0x000380e000007836 */ /* 0x000fc80000000000 */
[----:B------:R-:W-:-:S07]  /*4070*/  IMAD R2, R3, 0x8, R0 ;  /* 0x0000000803027824 */ /* 0x000fce00078e0200 */
.L_x_89:
[----:B0-----:R0:W1:Y:S02]  /*4080*/  SYNCS.PHASECHK.TRANS64.TRYWAIT P0, [R2+URZ], R5 ;  /* 0x00000005020075a7 */ /* 0x001064000800017f */
[----:B-1----:R-:W-:Y:S05]  /*4090*/  @!P0 NANOSLEEP.SYNCS 0x989680 ;  /* 0x009896800000895d */ /* 0x002fea0003900000 */
[----:B------:R-:W1:Y:S02]  /*40a0*/  @!P0 SYNCS.PHASECHK.TRANS64 P0, [R2+URZ], R5 ;  /* 0x00000005020085a7 */ /* 0x000e64000800007f */
[----:B-1----:R-:W-:Y:S05]  /*40b0*/  @!P0 BRA `(.L_x_89) ;  /* 0xfffffffc00f08947 */ /* 0x002fea000383ffff */
[----:B------:R-:W-:-:S05]  /*40c0*/  VIADD R3, R3, 0x1 ;  /* 0x0000000103037836 */ /* 0x000fca0000000000 */
[----:B------:R-:W-:-:S04]  /*40d0*/  ISETP.NE.AND P0, PT, R3, 0x1c, PT ;  /* 0x0000001c0300780c */ /* 0x000fc80003f05270 */
[----:B0-----:R-:W-:Y:S02]  /*40e0*/  SEL R5, RZ, 0x1, P0 ;  /* 0x00000001ff057807 */ /* 0x001fe40000000000 */
[----:B------:R-:W-:Y:S02]  /*40f0*/  SEL R3, R3, RZ, P0 ;  /* 0x000000ff03037207 */ /* 0x000fe40000000000 */
[----:B------:R-:W-:-:S03]  /*4100*/  LOP3.LUT R7, R4, R5, RZ, 0x3c, !PT ;  /* 0x0000000504077212 */ /* 0x000fc600078e3cff */
[----:B------:R-:W-:Y:S01]  /*4110*/  IMAD R2, R3, 0x8, R0 ;  /* 0x0000000803027824 */ /* 0x000fe200078e0200 */
[----:B------:R-:W-:-:S07]  /*4120*/  SHF.L.U32 R5, R7, 0x1f, RZ ;  /* 0x0000001f07057819 */ /* 0x000fce00000006ff */
.L_x_90:
        /* <DEDUP_REMOVED lines=11> */
.L_x_91:
        /* <DEDUP_REMOVED lines=11> */
.L_x_92:
        /* <DEDUP_REMOVED lines=11> */
.L_x_93:
        /* <DEDUP_REMOVED lines=11> */
.L_x_94:
        /* <DEDUP_REMOVED lines=11> */
.L_x_95:
        /* <DEDUP_REMOVED lines=11> */
.L_x_96:
        /* <DEDUP_REMOVED lines=11> */
.L_x_97:
        /* <DEDUP_REMOVED lines=11> */
.L_x_98:
        /* <DEDUP_REMOVED lines=11> */
.L_x_99:
        /* <DEDUP_REMOVED lines=11> */
.L_x_100:
        /* <DEDUP_REMOVED lines=11> */
.L_x_101:
        /* <DEDUP_REMOVED lines=11> */
.L_x_102:
        /* <DEDUP_REMOVED lines=11> */
.L_x_103:
        /* <DEDUP_REMOVED lines=11> */
.L_x_104:
        /* <DEDUP_REMOVED lines=11> */
.L_x_105:
        /* <DEDUP_REMOVED lines=11> */
.L_x_106:
        /* <DEDUP_REMOVED lines=11> */
.L_x_107:
        /* <DEDUP_REMOVED lines=11> */
.L_x_108:
        /* <DEDUP_REMOVED lines=11> */
.L_x_109:
        /* <DEDUP_REMOVED lines=11> */
.L_x_110:
        /* <DEDUP_REMOVED lines=11> */
.L_x_111:
        /* <DEDUP_REMOVED lines=11> */
.L_x_112:
        /* <DEDUP_REMOVED lines=11> */
.L_x_113:
        /* <DEDUP_REMOVED lines=11> */
.L_x_114:
        /* <DEDUP_REMOVED lines=11> */
.L_x_115:
        /* <DEDUP_REMOVED lines=11> */
.L_x_116:
[----:B0-----:R0:W1:Y:S02]  /*5310*/  SYNCS.PHASECHK.TRANS64.TRYWAIT P0, [R3+URZ], R0 ;  /* 0x00000000030075a7 */ /* 0x001064000800017f */
[----:B-1----:R-:W-:Y:S05]  /*5320*/  @!P0 NANOSLEEP.SYNCS 0x989680 ;  /* 0x009896800000895d */ /* 0x002fea0003900000 */
[----:B------:R-:W1:Y:S02]  /*5330*/  @!P0 SYNCS.PHASECHK.TRANS64 P0, [R3+URZ], R0 ;  /* 0x00000000030085a7 */ /* 0x000e64000800007f */
[----:B-1----:R-:W-:Y:S05]  /*5340*/  @P0 EXIT ;  /* 0x000000000000094d */ /* 0x002fea0003800000 */
[----:B------:R-:W-:Y:S05]  /*5350*/  BRA `(.L_x_116) ;  /* 0xfffffffc00ec7947 */ /* 0x000fea000383ffff */
.L_x_117:
[----:B------:R-:W-:-:S00]  /*5360*/  BRA `(.L_x_117) ;  /* 0xfffffffc00fc7947 */ /* 0x000fc0000383ffff */
[----:B------:R-:W-:-:S00]  /*5370*/  NOP ;  /* 0x0000000000007918 */ /* 0x000fc00000000000 */
        /* <DEDUP_REMOVED lines=8> */
.L_x_118:


//--------------------- .nv.shared._ZN7cutlass13device_kernelINS_4conv6kernel13ConvUniversalINS1_16ConvProblemShapeILNS1_8OperatorE1ELi2EEENS1_10collective14CollectiveConvINS1_46MainloopSm90TmaGmmaWarpSpecializedImplicitGemmILS5_1ELi28ELi2EN4cute5tupleIJNSA_1CILi1EEESD_SD_EEENS1_36KernelImplicitTmaWarpSpecializedSm90ELi1EEENSB_IJNSC_ILi64EEESH_NSB_IJNSC_ILi32EEEEEEEEENS_6half_tESL_NSA_8TiledMMAINSA_8MMA_AtomIJNSA_4SM904GMMA25MMA_64x64x16_F32F16F16_SSILNSP_5MajorE0ELSR_1ELNSP_7ScaleInE1ELSS_1EEEEEENSA_6LayoutISE_NSB_IJNSC_ILi0EEESW_SW_EEEEENSB_IJNSA_10UnderscoreESZ_SZ_EEEEENS7_6detail26Sm90ImplicitGemmTileTraitsINSA_20SM90_TMA_LOAD_IM2COLENSA_14ComposedLayoutINSA_7SwizzleILi2ELi4ELi3EEENSA_18smem_ptr_flag_bitsILi16EEENSV_INSB_IJNSB_IJNSC_ILi8EEES1A_EEENSB_IJSI_SD_EEENSB_IJSD_NSC_ILi28EEEEEEEEENSB_IJNSB_IJSI_NSC_ILi256EEEEEENSB_IJSD_SW_EEENSB_IJSW_NSC_ILi2048EEEEEEEEEEEEEvEENS13_INSA_13SM90_TMA_LOADENS15_INS16_ILi3ELi4ELi3EEES19_NSV_INSB_IJNSB_IJSH_SD_EEENSB_IJS1A_NSC_ILi4EEEEEES1E_EEENSB_IJS1I_NSB_IJSH_NSC_ILi512EEEEEES1K_EEEEEEEvEEEENS_8epilogue10collective6detail29Sm90TmaWarpSpecializedAdapterINS23_15DefaultEpilogueISL_NSB_IJNSB_IJlllEEESD_SW_EEES28_NS22_6thread17LinearCombinationISL_Li1EffLNS29_9ScaleType4KindE0ELNS_15FloatRoundStyleE2ESL_EENS_4gemm15EpilogueDefaultEEEEEvvEEEEvNT_6ParamsE --------------------------
	.section	.nv.shared._ZN7cutlass13device_kernelINS_4conv6kernel13ConvUniversalINS1_16ConvProblemShapeILNS1_8OperatorE1ELi2EEENS1_10collective14CollectiveConvINS1_46MainloopSm90TmaGmmaWarpSpecializedImplicitGemmILS5_1ELi28ELi2EN4cute5tupleIJNSA_1CILi1EEESD_SD_EEENS1_36KernelImplicitTmaWarpSpecializedSm90ELi1EEENSB_IJNSC_ILi64EEESH_NSB_IJNSC_ILi32EEEEEEEEENS_6half_tESL_NSA_8TiledMMAINSA_8MMA_AtomIJNSA_4SM904GMMA25MMA_64x64x16_F32F16F16_SSILNSP_5MajorE0ELSR_1ELNSP_7ScaleInE1ELSS_1EEEEEENSA_6LayoutISE_NSB_IJNSC_ILi0EEESW_SW_EEEEENSB_IJNSA_10UnderscoreESZ_SZ_EEEEENS7_6detail26Sm90ImplicitGemmTileTraitsINSA_20SM90_TMA_LOAD_IM2COLENSA_14ComposedLayoutINSA_7SwizzleILi2ELi4ELi3EEENSA_18smem_ptr_flag_bitsILi16EEENSV_INSB_IJNSB_IJNSC_ILi8EEES1A_EEENSB_IJSI_SD_EEENSB_IJSD_NSC_ILi28EEEEEEEEENSB_IJNSB_IJSI_NSC_ILi256EEEEEENSB_IJSD_SW_EEENSB_IJSW_NSC_ILi2048EEEEEEEEEEEEEvEENS13_INSA_13SM90_TMA_LOADENS15_INS16_ILi3ELi4ELi3EEES19_NSV_INSB_IJNSB_IJSH_SD_EEENSB_IJS1A_NSC_ILi4EEEEEES1E_EEENSB_IJS1I_NSB_IJSH_NSC_ILi512EEEEEES1K_EEEEEEEvEEEENS_8epilogue10collective6detail29Sm90TmaWarpSpecializedAdapterINS23_15DefaultEpilogueISL_NSB_IJNSB_IJlllEEESD_SW_EEES28_NS22_6thread17LinearCombinationISL_Li1EffLNS29_9ScaleType4KindE0ELNS_15FloatRoundStyleE2ESL_EENS_4gemm15EpilogueDefaultEEEEEvvEEEEvNT_6ParamsE,"aw",@nobits
	.sectionflags	@""
	.align	16
	.zero		1024


//--------------------- .nv.shared.reserved.0     --------------------------
	.section	.nv.shared.reserved.0,"aw",@nobits
	.weak		__nv_reservedSMEM_offset_0_alias
	.size		__nv_reservedSMEM_offset_0_alias, 0, 0
	.other		__nv_reservedSMEM_offset_0_alias,@"STO_CUDA_RESERVED_SHARED STV_DEFAULT"
__nv_reservedSMEM_offset_0_alias:
	.zero		0


//--------------------- .nv.global                --------------------------
	.section	.nv.global,"aw",@nobits
.nv.global:
	.type		_ZN39_INTERNAL_40c229b9_4_k_cu_b759c6af_25884cute1_E,@object
	.size		_ZN39_INTERNAL_40c229b9_4_k_cu_b759c6af_25884cute1_E,(_ZN39_INTERNAL_40c229b9_4_k_cu_b759c6af_25884cuda3std3__45__cpo6cbeginE - _ZN39_INTERNAL_40c229b9_4_k_cu_b759c6af_25884cute1_E)
_ZN39_INTERNAL_40c229b9_4_k_cu_b759c6af_25884cute1_E:
	.zero		1
	.type		_ZN39_INTERNAL_40c229b9_4_k_cu_b759c6af_25884cuda3std3__45__cpo6cbeginE,@object
	.size		_ZN39_INTERNAL_40c229b9_4_k_cu_b759c6af_25884cuda3std3__45__cpo6cbeginE,(_ZN39_INTERNAL_40c229b9_4_k_cu_b759c6af_25884cuda3std3__48in_placeE - _ZN39_INTERNAL_40c229b9_4_k_cu_b759c6af_25884cuda3std3__45__cpo6cbeginE)
_ZN39_INTERNAL_40c229b9_4_k_cu_b759c6af_25884cuda3std3__45__cpo6cbeginE:
	.zero		1
	.type		_ZN39_INTERNAL_40c229b9_4_k_cu_b759c6af_25884cuda3std3__48in_placeE,@object
	.size		_ZN39_INTERNAL_40c229b9_4_k_cu_b759c6af_25884cuda3std3__48in_placeE,(_ZN39_INTERNAL_40c229b9_4_k_cu_b759c6af_25884cuda3std6ranges3__45__cpo9iter_moveE - _ZN39_INTERNAL_40c229b9_4_k_cu_b759c6af_25884cuda3std3__48in_placeE)
_ZN39_INTERNAL_40c229b9_4_k_cu_b759c6af_25884cuda3std3__48in_placeE:
	.zero		1
	.type		_ZN39_INTERNAL_40c229b9_4_k_cu_b759c6af_25884cuda3std6ranges3__45__cpo9iter_moveE,@object
	.size		_ZN39_INTERNAL_40c229b9_4_k_cu_b759c6af_25884cuda3std6ranges3__45__cpo9iter_moveE,(_ZN39_INTERNAL_40c229b9_4_k_cu_b759c6af_25884cuda3std3__45__cpo5beginE - _ZN39_INTERNAL_40c229b9_4_k_cu_b759c6af_25884cuda3std6ranges3__45__cpo9iter_moveE)
_ZN39_INTERNAL_40c229b9_4_k_cu_b759c6af_25884cuda3std6ranges3__45__cpo9iter_moveE:
	.zero		1
	.type		_ZN39_INTERNAL_40c229b9_4_k_cu_b759c6af_25884cuda3std3__45__cpo5beginE,@object
	.size		_ZN39_INTERNAL_40c229b9_4_k_cu_b759c6af_25884cuda3std3__45__cpo5beginE,(_ZN39_INTERNAL_40c229b9_4_k_cu_b759c6af_25884cuda3std3__441_GLOBAL__N__40c229b9_4_k_cu_b759c6af_25886ignoreE - _ZN39_INTERNAL_40c229b9_4_k_cu_b759c6af_25884cuda3std3__45__cpo5beginE)
_ZN39_INTERNAL_40c229b9_4_k_cu_b759c6af_25884cuda3std3__45__cpo5beginE:
	.zero		1
	.type		_ZN39_INTERNAL_40c229b9_4_k_cu_b759c6af_25884cuda3std3__441_GLOBAL__N__40c229b9_4_k_cu_b759c6af_25886ignoreE,@object
	.size		_ZN39_INTERNAL_40c229b9_4_k_cu_b759c6af_25884cuda3std3__441_GLOBAL__N__40c229b9_4_k_cu_b759c6af_25886ignoreE,(_ZN39_INTERNAL_40c229b9_4_k_cu_b759c6af_25884cute7productE - _ZN39_INTERNAL_40c229b9_4_k_cu_b759c6af_25884cuda3std3__441_GLOBAL__N__40c229b9_4_k_cu_b759c6af_25886ignoreE)
_ZN39_INTERNAL_40c229b9_4_k_cu_b759c6af_25884cuda3std3__441_GLOBAL__N__40c229b9_4_k_cu_b759c6af_25886ignoreE:
	.zero		1
	.type		_ZN39_INTERNAL_40c229b9_4_k_cu_b759c6af_25884cute7productE,@object
	.size		_ZN39_INTERNAL_40c229b9_4_k_cu_b759c6af_25884cute7productE,(_ZN39_INTERNAL_40c229b9_4_k_cu_b759c6af_25884cuda3std3__45__cpo3endE - _ZN39_INTERNAL_40c229b9_4_k_cu_b759c6af_25884cute7productE)
_ZN39_INTERNAL_40c229b9_4_k_cu_b759c6af_25884cute7productE:
	.zero		1
	.type		_ZN39_INTERNAL_40c229b9_4_k_cu_b759c6af_25884cuda3std3__45__cpo3endE,@object
	.size		_ZN39_INTERNAL_40c229b9_4_k_cu_b759c6af_25884cuda3std3__45__cpo3endE,(_ZN39_INTERNAL_40c229b9_4_k_cu_b759c6af_25884cuda3std3__419piecewise_constructE - _ZN39_INTERNAL_40c229b9_4_k_cu_b759c6af_25884cuda3std3__45__cpo3endE)
_ZN39_INTERNAL_40c229b9_4_k_cu_b759c6af_25884cuda3std3__45__cpo3endE:
	.zero		1
	.type		_ZN39_INTERNAL_40c229b9_4_k_cu_b759c6af_25884cuda3std3__419piecewise_constructE,@object
	.size		_ZN39_INTERNAL_40c229b9_4_k_cu_b759c6af_25884cuda3std3__419piecewise_constructE,(_ZN39_INTERNAL_40c229b9_4_k_cu_b759c6af_25884cuda3std3__45__cpo4cendE - _ZN39_INTERNAL_40c229b9_4_k_cu_b759c6af_25884cuda3std3__419piecewise_constructE)
_ZN39_INTERNAL_40c229b9_4_k_cu_b759c6af_25884cuda3std3__419piecewise_constructE:
	.zero		1
	.type		_ZN39_INTERNAL_40c229b9_4_k_cu_b759c6af_25884cuda3std3__45__cpo4cendE,@object
	.size		_ZN39_INTERNAL_40c229b9_4_k_cu_b759c6af_25884cuda3std3__45__cpo4cendE,(_ZN39_INTERNAL_40c229b9_4_k_cu_b759c6af_25884cuda3std6ranges3__45__cpo4swapE - _ZN39_INTERNAL_40c229b9_4_k_cu_b759c6af_25884cuda3std3__45__cpo4cendE)
_ZN39_INTERNAL_40c229b9_4_k_cu_b759c6af_25884cuda3std3__45__cpo4cendE:
	.zero		1
	.type		_ZN39_INTERNAL_40c229b9_4_k_cu_b759c6af_25884cuda3std6ranges3__45__cpo4swapE,@object
	.size		_ZN39_INTERNAL_40c229b9_4_k_cu_b759c6af_25884cuda3std6ranges3__45__cpo4swapE,(.L_7 - _ZN39_INTERNAL_40c229b9_4_k_cu_b759c6af_25884cuda3std6ranges3__45__cpo4swapE)
_ZN39_INTERNAL_40c229b9_4_k_cu_b759c6af_25884cuda3std6ranges3__45__cpo4swapE:
	.zero		1
.L_7:


//--------------------- .nv.constant0._ZN7cutlass13device_kernelINS_4conv6kernel13ConvUniversalINS1_16ConvProblemShapeILNS1_8OperatorE1ELi2EEENS1_10collective14CollectiveConvINS1_46MainloopSm90TmaGmmaWarpSpecializedImplicitGemmILS5_1ELi28ELi2EN4cute5tupleIJNSA_1CILi1EEESD_SD_EEENS1_36KernelImplicitTmaWarpSpecializedSm90ELi1EEENSB_IJNSC_ILi64EEESH_NSB_IJNSC_ILi32EEEEEEEEENS_6half_tESL_NSA_8TiledMMAINSA_8MMA_AtomIJNSA_4SM904GMMA25MMA_64x64x16_F32F16F16_SSILNSP_5MajorE0ELSR_1ELNSP_7ScaleInE1ELSS_1EEEEEENSA_6LayoutISE_NSB_IJNSC_ILi0EEESW_SW_EEEEENSB_IJNSA_10UnderscoreESZ_SZ_EEEEENS7_6detail26Sm90ImplicitGemmTileTraitsINSA_20SM90_TMA_LOAD_IM2COLENSA_14ComposedLayoutINSA_7SwizzleILi2ELi4ELi3EEENSA_18smem_ptr_flag_bitsILi16EEENSV_INSB_IJNSB_IJNSC_ILi8EEES1A_EEENSB_IJSI_SD_EEENSB_IJSD_NSC_ILi28EEEEEEEEENSB_IJNSB_IJSI_NSC_ILi256EEEEEENSB_IJSD_SW_EEENSB_IJSW_NSC_ILi2048EEEEEEEEEEEEEvEENS13_INSA_13SM90_TMA_LOADENS15_INS16_ILi3ELi4ELi3EEES19_NSV_INSB_IJNSB_IJSH_SD_EEENSB_IJS1A_NSC_ILi4EEEEEES1E_EEENSB_IJS1I_NSB_IJSH_NSC_ILi512EEEEEES1K_EEEEEEEvEEEENS_8epilogue10collective6detail29Sm90TmaWarpSpecializedAdapterINS23_15DefaultEpilogueISL_NSB_IJNSB_IJlllEEESD_SW_EEES28_NS22_6thread17LinearCombinationISL_Li1EffLNS29_9ScaleType4KindE0ELNS_15FloatRoundStyleE2ESL_EENS_4gemm15EpilogueDefaultEEEEEvvEEEEvNT_6ParamsE --------------------------
	.section	.nv.constant0._ZN7cutlass13device_kernelINS_4conv6kernel13ConvUniversalINS1_16ConvProblemShapeILNS1_8OperatorE1ELi2EEENS1_10collective14CollectiveConvINS1_46MainloopSm90TmaGmmaWarpSpecializedImplicitGemmILS5_1ELi28ELi2EN4cute5tupleIJNSA_1CILi1EEESD_SD_EEENS1_36KernelImplicitTmaWarpSpecializedSm90ELi1EEENSB_IJNSC_ILi64EEESH_NSB_IJNSC_ILi32EEEEEEEEENS_6half_tESL_NSA_8TiledMMAINSA_8MMA_AtomIJNSA_4SM904GMMA25MMA_64x64x16_F32F16F16_SSILNSP_5MajorE0ELSR_1ELNSP_7ScaleInE1ELSS_1EEEEEENSA_6LayoutISE_NSB_IJNSC_ILi0EEESW_SW_EEEEENSB_IJNSA_10UnderscoreESZ_SZ_EEEEENS7_6detail26Sm90ImplicitGemmTileTraitsINSA_20SM90_TMA_LOAD_IM2COLENSA_14ComposedLayoutINSA_7SwizzleILi2ELi4ELi3EEENSA_18smem_ptr_flag_bitsILi16EEENSV_INSB_IJNSB_IJNSC_ILi8EEES1A_EEENSB_IJSI_SD_EEENSB_IJSD_NSC_ILi28EEEEEEEEENSB_IJNSB_IJSI_NSC_ILi256EEEEEENSB_IJSD_SW_EEENSB_IJSW_NSC_ILi2048EEEEEEEEEEEEEvEENS13_INSA_13SM90_TMA_LOADENS15_INS16_ILi3ELi4ELi3EEES19_NSV_INSB_IJNSB_IJSH_SD_EEENSB_IJS1A_NSC_ILi4EEEEEES1E_EEENSB_IJS1I_NSB_IJSH_NSC_ILi512EEEEEES1K_EEEEEEEvEEEENS_8epilogue10collective6detail29Sm90TmaWarpSpecializedAdapterINS23_15DefaultEpilogueISL_NSB_IJNSB_IJlllEEESD_SW_EEES28_NS22_6thread17LinearCombinationISL_Li1EffLNS29_9ScaleType4KindE0ELNS_15FloatRoundStyleE2ESL_EENS_4gemm15EpilogueDefaultEEEEEvvEEEEvNT_6ParamsE,"a",@progbits
	.sectionflags	@""
	.align	4
.nv.constant0._ZN7cutlass13device_kernelINS_4conv6kernel13ConvUniversalINS1_16ConvProblemShapeILNS1_8OperatorE1ELi2EEENS1_10collective14CollectiveConvINS1_46MainloopSm90TmaGmmaWarpSpecializedImplicitGemmILS5_1ELi28ELi2EN4cute5tupleIJNSA_1CILi1EEESD_SD_EEENS1_36KernelImplicitTmaWarpSpecializedSm90ELi1EEENSB_IJNSC_ILi64EEESH_NSB_IJNSC_ILi32EEEEEEEEENS_6half_tESL_NSA_8TiledMMAINSA_8MMA_AtomIJNSA_4SM904GMMA25MMA_64x64x16_F32F16F16_SSILNSP_5MajorE0ELSR_1ELNSP_7ScaleInE1ELSS_1EEEEEENSA_6LayoutISE_NSB_IJNSC_ILi0EEESW_SW_EEEEENSB_IJNSA_10UnderscoreESZ_SZ_EEEEENS7_6detail26Sm90ImplicitGemmTileTraitsINSA_20SM90_TMA_LOAD_IM2COLENSA_14ComposedLayoutINSA_7SwizzleILi2ELi4ELi3EEENSA_18smem_ptr_flag_bitsILi16EEENSV_INSB_IJNSB_IJNSC_ILi8EEES1A_EEENSB_IJSI_SD_EEENSB_IJSD_NSC_ILi28EEEEEEEEENSB_IJNSB_IJSI_NSC_ILi256EEEEEENSB_IJSD_SW_EEENSB_IJSW_NSC_ILi2048EEEEEEEEEEEEEvEENS13_INSA_13SM90_TMA_LOADENS15_INS16_ILi3ELi4ELi3EEES19_NSV_INSB_IJNSB_IJSH_SD_EEENSB_IJS1A_NSC_ILi4EEEEEES1E_EEENSB_IJS1I_NSB_IJSH_NSC_ILi512EEEEEES1K_EEEEEEEvEEEENS_8epilogue10collective6detail29Sm90TmaWarpSpecializedAdapterINS23_15DefaultEpilogueISL_NSB_IJNSB_IJlllEEESD_SW_EEES28_NS22_6thread17LinearCombinationISL_Li1EffLNS29_9ScaleType4KindE0ELNS_15FloatRoundStyleE2ESL_EENS_4gemm15EpilogueDefaultEEEEEvvEEEEvNT_6ParamsE:
	.zero		1536


//--------------------- SYMBOLS --------------------------

	.type		.nv.reservedSmem.offset0,@object
	.size		.nv.reservedSmem.offset0,0x4
